//
// Generated by NVIDIA NVVM Compiler
//
// Compiler Build ID: CL-36424714
// Cuda compilation tools, release 13.0, V13.0.88
// Based on NVVM 20.0.0
//

.version 9.0
.target sm_100
.address_size 64

	// .globl	_Z12init_dev_rngPjP17curandStateXORWOW
.global .align 4 .b8 precalc_xorwow_matrix[102400];
.global .align 4 .b8 precalc_xorwow_offset_matrix[102400];
.global .align 4 .b8 mrg32k3aM1[2304];
.global .align 4 .b8 mrg32k3aM2[2304];
.global .align 4 .b8 mrg32k3aM1SubSeq[2016];
.global .align 4 .b8 mrg32k3aM2SubSeq[2016];
.global .align 4 .b8 mrg32k3aM1Seq[2304];
.global .align 4 .b8 mrg32k3aM2Seq[2304];
.const .align 8 .b8 __cr_lgamma_table[72];
.const .align 4 .f32 d_Dg;
.const .align 4 .f32 d_Dp;
.const .align 4 .f32 d_lambda;
.const .align 4 .f32 d_mean;
.const .align 4 .f32 d_fa;
.const .align 4 .f32 d_fb;
.const .align 4 .f32 d_mua;
.const .align 4 .f32 d_mub;
.const .align 4 .u32 d_comp;
.const .align 4 .u32 d_spp;
.const .align 4 .u32 d_samples;
.const .align 8 .u64 d_paths;
.const .align 1 .u8 d_domainx;
.const .align 4 .u32 d_points;
.global .align 4 .b8 __cudart_i2opi_f[24] = {65, 144, 67, 60, 153, 149, 98, 219, 192, 221, 52, 245, 209, 87, 39, 252, 41, 21, 68, 78, 110, 131, 249, 162};

.visible .entry _Z12init_dev_rngPjP17curandStateXORWOW(
	.param .u64 .ptr .align 1 _Z12init_dev_rngPjP17curandStateXORWOW_param_0,
	.param .u64 .ptr .align 1 _Z12init_dev_rngPjP17curandStateXORWOW_param_1
)
{
	.reg .b32 	%r<15>;
	.reg .b64 	%rd<10>;

	ld.param.u64 	%rd1, [_Z12init_dev_rngPjP17curandStateXORWOW_param_0];
	ld.param.u64 	%rd2, [_Z12init_dev_rngPjP17curandStateXORWOW_param_1];
	cvta.to.global.u64 	%rd3, %rd2;
	cvta.to.global.u64 	%rd4, %rd1;
	mov.u32 	%r1, %ctaid.x;
	mov.u32 	%r2, %ntid.x;
	mov.u32 	%r3, %tid.x;
	mad.lo.s32 	%r4, %r1, %r2, %r3;
	mul.wide.u32 	%rd5, %r4, 4;
	add.s64 	%rd6, %rd4, %rd5;
	ld.global.u32 	%r5, [%rd6];
	mul.wide.u32 	%rd7, %r4, 48;
	add.s64 	%rd8, %rd3, %rd7;
	xor.b32  	%r6, %r5, -1429050551;
	mul.lo.s32 	%r7, %r6, 1099087573;
	add.s32 	%r8, %r7, -638133224;
	add.s32 	%r9, %r7, 123456789;
	st.global.v2.u32 	[%rd8], {%r8, %r9};
	xor.b32  	%r10, %r7, 362436069;
	mov.b32 	%r11, -123459836;
	st.global.v2.u32 	[%rd8+8], {%r10, %r11};
	add.s32 	%r12, %r7, 5783321;
	mov.b32 	%r13, -589760388;
	st.global.v2.u32 	[%rd8+16], {%r13, %r12};
	mov.b32 	%r14, 0;
	st.global.v2.u32 	[%rd8+24], {%r14, %r14};
	st.global.u32 	[%rd8+32], %r14;
	mov.b64 	%rd9, 0;
	st.global.u64 	[%rd8+40], %rd9;
	ret;

}
	// .globl	_Z10init_noisePfPiS0_S0_P17curandStateXORWOW
.visible .entry _Z10init_noisePfPiS0_S0_P17curandStateXORWOW(
	.param .u64 .ptr .align 1 _Z10init_noisePfPiS0_S0_P17curandStateXORWOW_param_0,
	.param .u64 .ptr .align 1 _Z10init_noisePfPiS0_S0_P17curandStateXORWOW_param_1,
	.param .u64 .ptr .align 1 _Z10init_noisePfPiS0_S0_P17curandStateXORWOW_param_2,
	.param .u64 .ptr .align 1 _Z10init_noisePfPiS0_S0_P17curandStateXORWOW_param_3,
	.param .u64 .ptr .align 1 _Z10init_noisePfPiS0_S0_P17curandStateXORWOW_param_4
)
{
	.reg .pred 	%p<28>;
	.reg .b16 	%rs<2>;
	.reg .b32 	%r<106>;
	.reg .b32 	%f<131>;
	.reg .b64 	%rd<36>;
	.reg .b64 	%fd<2>;

	ld.param.u64 	%rd14, [_Z10init_noisePfPiS0_S0_P17curandStateXORWOW_param_3];
	ld.param.u64 	%rd15, [_Z10init_noisePfPiS0_S0_P17curandStateXORWOW_param_4];
	cvta.to.global.u64 	%rd16, %rd15;
	mov.u32 	%r36, %ctaid.x;
	mov.u32 	%r37, %ntid.x;
	mov.u32 	%r38, %tid.x;
	mad.lo.s32 	%r39, %r36, %r37, %r38;
	cvt.u64.u32 	%rd1, %r39;
	mul.wide.u32 	%rd17, %r39, 48;
	add.s64 	%rd2, %rd16, %rd17;
	ld.global.v2.u32 	{%r103, %r102}, [%rd2];
	ld.global.v2.u32 	{%r4, %r3}, [%rd2+8];
	ld.global.v2.u32 	{%r5, %r6}, [%rd2+16];
	ld.global.v2.u32 	{%r7, %r8}, [%rd2+24];
	ld.global.f32 	%f1, [%rd2+32];
	ld.global.f64 	%fd1, [%rd2+40];
	ld.const.f32 	%f2, [d_lambda];
	ld.const.u32 	%r9, [d_comp];
	ld.const.f32 	%f3, [d_mean];
	ld.const.f32 	%f4, [d_fa];
	ld.const.f32 	%f5, [d_fb];
	ld.const.f32 	%f127, [d_mua];
	ld.const.f32 	%f128, [d_mub];
	ld.const.u64 	%rd3, [d_paths];
	and.b64  	%rd18, %rd3, -4294967296;
	setp.ne.s64 	%p1, %rd18, 0;
	@%p1 bra 	$L__BB1_2;
	cvt.u32.u64 	%r40, %rd3;
	cvt.u32.u64 	%r41, %rd1;
	div.u32 	%r42, %r41, %r40;
	cvt.u64.u32 	%rd34, %r42;
	bra.uni 	$L__BB1_3;
$L__BB1_2:
	div.s64 	%rd34, %rd1, %rd3;
$L__BB1_3:
	ld.const.s32 	%rd7, [d_points];
	or.b64  	%rd19, %rd34, %rd7;
	and.b64  	%rd20, %rd19, -4294967296;
	setp.ne.s64 	%p2, %rd20, 0;
	@%p2 bra 	$L__BB1_5;
	cvt.u32.u64 	%r43, %rd7;
	cvt.u32.u64 	%r44, %rd34;
	rem.u32 	%r45, %r44, %r43;
	cvt.u64.u32 	%rd35, %r45;
	bra.uni 	$L__BB1_6;
$L__BB1_5:
	rem.s64 	%rd35, %rd34, %rd7;
$L__BB1_6:
	ld.param.u64 	%rd31, [_Z10init_noisePfPiS0_S0_P17curandStateXORWOW_param_0];
	cvta.to.global.u64 	%rd21, %rd31;
	shl.b64 	%rd22, %rd35, 2;
	add.s64 	%rd23, %rd21, %rd22;
	ld.global.f32 	%f8, [%rd23];
	ld.const.u8 	%rs1, [d_domainx];
	setp.gt.s16 	%p3, %rs1, 109;
	@%p3 bra 	$L__BB1_11;
	setp.eq.s16 	%p6, %rs1, 108;
	mov.f32 	%f126, %f8;
	@%p6 bra 	$L__BB1_21;
	setp.eq.s16 	%p7, %rs1, 109;
	mov.f32 	%f126, %f2;
	@%p7 bra 	$L__BB1_9;
	bra.uni 	$L__BB1_21;
$L__BB1_9:
	setp.ne.s32 	%p8, %r9, 1;
	@%p8 bra 	$L__BB1_15;
	neg.f32 	%f27, %f5;
	mul.f32 	%f28, %f8, %f27;
	div.rn.f32 	%f128, %f28, %f4;
	mov.f32 	%f126, %f2;
	mov.f32 	%f127, %f8;
	bra.uni 	$L__BB1_21;
$L__BB1_11:
	setp.eq.s16 	%p4, %rs1, 110;
	@%p4 bra 	$L__BB1_17;
	setp.ne.s16 	%p5, %rs1, 112;
	mov.f32 	%f126, %f2;
	@%p5 bra 	$L__BB1_21;
	setp.eq.f32 	%p12, %f3, 0f00000000;
	mov.f32 	%f126, %f2;
	@%p12 bra 	$L__BB1_21;
	mul.f32 	%f34, %f3, %f3;
	div.rn.f32 	%f126, %f34, %f8;
	bra.uni 	$L__BB1_21;
$L__BB1_15:
	setp.eq.f32 	%p9, %f3, 0f00000000;
	mov.f32 	%f126, %f2;
	mov.f32 	%f127, %f8;
	@%p9 bra 	$L__BB1_21;
	sub.f32 	%f24, %f5, %f3;
	mul.f32 	%f25, %f24, %f8;
	sub.f32 	%f26, %f3, %f4;
	div.rn.f32 	%f128, %f25, %f26;
	mov.f32 	%f126, %f2;
	mov.f32 	%f127, %f8;
	bra.uni 	$L__BB1_21;
$L__BB1_17:
	setp.ne.s32 	%p10, %r9, 1;
	@%p10 bra 	$L__BB1_19;
	neg.f32 	%f32, %f4;
	mul.f32 	%f33, %f8, %f32;
	div.rn.f32 	%f127, %f33, %f5;
	mov.f32 	%f126, %f2;
	mov.f32 	%f128, %f8;
	bra.uni 	$L__BB1_21;
$L__BB1_19:
	setp.eq.f32 	%p11, %f3, 0f00000000;
	mov.f32 	%f126, %f2;
	mov.f32 	%f128, %f8;
	@%p11 bra 	$L__BB1_21;
	sub.f32 	%f29, %f4, %f3;
	mul.f32 	%f30, %f29, %f8;
	sub.f32 	%f31, %f3, %f5;
	div.rn.f32 	%f127, %f30, %f31;
	mov.f32 	%f126, %f2;
	mov.f32 	%f128, %f8;
$L__BB1_21:
	ld.const.u32 	%r10, [d_spp];
	setp.eq.f32 	%p13, %f126, 0f00000000;
	@%p13 bra 	$L__BB1_23;
	rcp.rn.f32 	%f36, %f126;
	cvt.rn.f32.s32 	%f37, %r10;
	div.rn.f32 	%f130, %f36, %f37;
$L__BB1_23:
	setp.eq.f32 	%p14, %f127, 0f00000000;
	@%p14 bra 	$L__BB1_27;
	rcp.rn.f32 	%f19, %f127;
	rcp.rn.f32 	%f20, %f128;
	setp.geu.f32 	%p15, %f19, %f20;
	@%p15 bra 	$L__BB1_26;
	cvt.rn.f32.s32 	%f39, %r10;
	div.rn.f32 	%f130, %f19, %f39;
	bra.uni 	$L__BB1_27;
$L__BB1_26:
	cvt.rn.f32.s32 	%f38, %r10;
	div.rn.f32 	%f130, %f20, %f38;
$L__BB1_27:
	setp.eq.f32 	%p16, %f126, 0f00000000;
	mov.u32 	%r91, %r6;
	mov.u32 	%r92, %r5;
	mov.u32 	%r93, %r3;
	mov.u32 	%r101, %r4;
	@%p16 bra 	$L__BB1_29;
	shr.u32 	%r47, %r102, 2;
	xor.b32  	%r48, %r47, %r102;
	shl.b32 	%r49, %r6, 4;
	shl.b32 	%r50, %r48, 1;
	xor.b32  	%r51, %r49, %r50;
	xor.b32  	%r52, %r51, %r6;
	xor.b32  	%r91, %r52, %r48;
	add.s32 	%r103, %r103, 362437;
	add.s32 	%r53, %r91, %r103;
	cvt.rn.f32.u32 	%f40, %r53;
	fma.rn.f32 	%f41, %f40, 0f2F800000, 0f2F000000;
	setp.lt.f32 	%p17, %f41, 0f00800000;
	mul.f32 	%f42, %f41, 0f4B000000;
	selp.f32 	%f43, %f42, %f41, %p17;
	selp.f32 	%f44, 0fC1B80000, 0f00000000, %p17;
	mov.b32 	%r54, %f43;
	add.s32 	%r55, %r54, -1059760811;
	and.b32  	%r56, %r55, -8388608;
	sub.s32 	%r57, %r54, %r56;
	mov.b32 	%f45, %r57;
	cvt.rn.f32.s32 	%f46, %r56;
	fma.rn.f32 	%f47, %f46, 0f34000000, %f44;
	add.f32 	%f48, %f45, 0fBF800000;
	fma.rn.f32 	%f49, %f48, 0fBE055027, 0f3E1039F6;
	fma.rn.f32 	%f50, %f49, %f48, 0fBDF8CDCC;
	fma.rn.f32 	%f51, %f50, %f48, 0f3E0F2955;
	fma.rn.f32 	%f52, %f51, %f48, 0fBE2AD8B9;
	fma.rn.f32 	%f53, %f52, %f48, 0f3E4CED0B;
	fma.rn.f32 	%f54, %f53, %f48, 0fBE7FFF22;
	fma.rn.f32 	%f55, %f54, %f48, 0f3EAAAA78;
	fma.rn.f32 	%f56, %f55, %f48, 0fBF000000;
	mul.f32 	%f57, %f48, %f56;
	fma.rn.f32 	%f58, %f57, %f48, %f48;
	fma.rn.f32 	%f59, %f47, 0f3F317218, %f58;
	setp.gt.u32 	%p18, %r54, 2139095039;
	fma.rn.f32 	%f60, %f43, 0f7F800000, 0f7F800000;
	selp.f32 	%f61, %f60, %f59, %p18;
	setp.eq.f32 	%p19, %f43, 0f00000000;
	neg.f32 	%f62, %f61;
	selp.f32 	%f63, 0f7F800000, %f62, %p19;
	div.rn.f32 	%f64, %f63, %f126;
	div.rn.f32 	%f65, %f64, %f130;
	add.f32 	%f66, %f65, 0f3F000000;
	cvt.rmi.f32.f32 	%f67, %f66;
	cvt.rzi.s32.f32 	%r97, %f67;
	mov.u32 	%r92, %r6;
	mov.u32 	%r93, %r5;
	mov.u32 	%r101, %r3;
	mov.u32 	%r102, %r4;
$L__BB1_29:
	setp.eq.f32 	%p20, %f127, 0f00000000;
	mov.u32 	%r98, %r91;
	mov.u32 	%r99, %r92;
	mov.u32 	%r100, %r93;
	@%p20 bra 	$L__BB1_33;
	shr.u32 	%r59, %r102, 2;
	xor.b32  	%r60, %r59, %r102;
	shl.b32 	%r61, %r91, 4;
	shl.b32 	%r62, %r60, 1;
	xor.b32  	%r63, %r61, %r62;
	xor.b32  	%r64, %r63, %r91;
	xor.b32  	%r99, %r64, %r60;
	add.s32 	%r65, %r103, %r99;
	add.s32 	%r66, %r65, 362437;
	cvt.rn.f32.u32 	%f68, %r66;
	fma.rn.f32 	%f69, %f68, 0f2F800000, 0f2F000000;
	setp.geu.f32 	%p21, %f69, 0f3F000000;
	@%p21 bra 	$L__BB1_32;
	shr.u32 	%r80, %r101, 2;
	xor.b32  	%r81, %r80, %r101;
	shl.b32 	%r82, %r99, 4;
	shl.b32 	%r83, %r81, 1;
	xor.b32  	%r84, %r83, %r82;
	xor.b32  	%r85, %r84, %r81;
	xor.b32  	%r98, %r85, %r99;
	add.s32 	%r103, %r103, 724874;
	add.s32 	%r86, %r98, %r103;
	cvt.rn.f32.u32 	%f98, %r86;
	fma.rn.f32 	%f99, %f98, 0f2F800000, 0f2F000000;
	setp.lt.f32 	%p25, %f99, 0f00800000;
	mul.f32 	%f100, %f99, 0f4B000000;
	selp.f32 	%f101, %f100, %f99, %p25;
	selp.f32 	%f102, 0fC1B80000, 0f00000000, %p25;
	mov.b32 	%r87, %f101;
	add.s32 	%r88, %r87, -1059760811;
	and.b32  	%r89, %r88, -8388608;
	sub.s32 	%r90, %r87, %r89;
	mov.b32 	%f103, %r90;
	cvt.rn.f32.s32 	%f104, %r89;
	fma.rn.f32 	%f105, %f104, 0f34000000, %f102;
	add.f32 	%f106, %f103, 0fBF800000;
	fma.rn.f32 	%f107, %f106, 0fBE055027, 0f3E1039F6;
	fma.rn.f32 	%f108, %f107, %f106, 0fBDF8CDCC;
	fma.rn.f32 	%f109, %f108, %f106, 0f3E0F2955;
	fma.rn.f32 	%f110, %f109, %f106, 0fBE2AD8B9;
	fma.rn.f32 	%f111, %f110, %f106, 0f3E4CED0B;
	fma.rn.f32 	%f112, %f111, %f106, 0fBE7FFF22;
	fma.rn.f32 	%f113, %f112, %f106, 0f3EAAAA78;
	fma.rn.f32 	%f114, %f113, %f106, 0fBF000000;
	mul.f32 	%f115, %f106, %f114;
	fma.rn.f32 	%f116, %f115, %f106, %f106;
	fma.rn.f32 	%f117, %f105, 0f3F317218, %f116;
	setp.gt.u32 	%p26, %r87, 2139095039;
	fma.rn.f32 	%f118, %f101, 0f7F800000, 0f7F800000;
	selp.f32 	%f119, %f118, %f117, %p26;
	setp.eq.f32 	%p27, %f101, 0f00000000;
	neg.f32 	%f120, %f119;
	selp.f32 	%f121, 0f7F800000, %f120, %p27;
	div.rn.f32 	%f122, %f121, %f127;
	div.rn.f32 	%f123, %f122, %f130;
	add.f32 	%f124, %f123, 0f3F000000;
	cvt.rmi.f32.f32 	%f125, %f124;
	cvt.rzi.s32.f32 	%r104, %f125;
	mov.b32 	%r105, 0;
	mov.u32 	%r100, %r91;
	mov.u32 	%r101, %r92;
	mov.u32 	%r102, %r93;
	bra.uni 	$L__BB1_33;
$L__BB1_32:
	shr.u32 	%r68, %r101, 2;
	xor.b32  	%r69, %r68, %r101;
	shl.b32 	%r70, %r99, 4;
	shl.b32 	%r71, %r69, 1;
	xor.b32  	%r72, %r71, %r70;
	xor.b32  	%r73, %r72, %r69;
	xor.b32  	%r98, %r73, %r99;
	add.s32 	%r103, %r103, 724874;
	add.s32 	%r74, %r98, %r103;
	cvt.rn.f32.u32 	%f70, %r74;
	fma.rn.f32 	%f71, %f70, 0f2F800000, 0f2F000000;
	setp.lt.f32 	%p22, %f71, 0f00800000;
	mul.f32 	%f72, %f71, 0f4B000000;
	selp.f32 	%f73, %f72, %f71, %p22;
	selp.f32 	%f74, 0fC1B80000, 0f00000000, %p22;
	mov.b32 	%r75, %f73;
	add.s32 	%r76, %r75, -1059760811;
	and.b32  	%r77, %r76, -8388608;
	sub.s32 	%r78, %r75, %r77;
	mov.b32 	%f75, %r78;
	cvt.rn.f32.s32 	%f76, %r77;
	fma.rn.f32 	%f77, %f76, 0f34000000, %f74;
	add.f32 	%f78, %f75, 0fBF800000;
	fma.rn.f32 	%f79, %f78, 0fBE055027, 0f3E1039F6;
	fma.rn.f32 	%f80, %f79, %f78, 0fBDF8CDCC;
	fma.rn.f32 	%f81, %f80, %f78, 0f3E0F2955;
	fma.rn.f32 	%f82, %f81, %f78, 0fBE2AD8B9;
	fma.rn.f32 	%f83, %f82, %f78, 0f3E4CED0B;
	fma.rn.f32 	%f84, %f83, %f78, 0fBE7FFF22;
	fma.rn.f32 	%f85, %f84, %f78, 0f3EAAAA78;
	fma.rn.f32 	%f86, %f85, %f78, 0fBF000000;
	mul.f32 	%f87, %f78, %f86;
	fma.rn.f32 	%f88, %f87, %f78, %f78;
	fma.rn.f32 	%f89, %f77, 0f3F317218, %f88;
	setp.gt.u32 	%p23, %r75, 2139095039;
	fma.rn.f32 	%f90, %f73, 0f7F800000, 0f7F800000;
	selp.f32 	%f91, %f90, %f89, %p23;
	setp.eq.f32 	%p24, %f73, 0f00000000;
	neg.f32 	%f92, %f91;
	selp.f32 	%f93, 0f7F800000, %f92, %p24;
	div.rn.f32 	%f94, %f93, %f128;
	div.rn.f32 	%f95, %f94, %f130;
	add.f32 	%f96, %f95, 0f3F000000;
	cvt.rmi.f32.f32 	%f97, %f96;
	cvt.rzi.s32.f32 	%r104, %f97;
	mov.b32 	%r105, 1;
	mov.u32 	%r100, %r91;
	mov.u32 	%r101, %r92;
	mov.u32 	%r102, %r93;
$L__BB1_33:
	ld.param.u64 	%rd33, [_Z10init_noisePfPiS0_S0_P17curandStateXORWOW_param_2];
	ld.param.u64 	%rd32, [_Z10init_noisePfPiS0_S0_P17curandStateXORWOW_param_1];
	cvta.to.global.u64 	%rd24, %rd32;
	cvta.to.global.u64 	%rd25, %rd33;
	cvta.to.global.u64 	%rd26, %rd14;
	shl.b64 	%rd27, %rd1, 2;
	add.s64 	%rd28, %rd24, %rd27;
	st.global.u32 	[%rd28], %r97;
	add.s64 	%rd29, %rd25, %rd27;
	st.global.u32 	[%rd29], %r104;
	add.s64 	%rd30, %rd26, %rd27;
	st.global.u32 	[%rd30], %r105;
	st.global.v2.u32 	[%rd2], {%r103, %r102};
	st.global.v2.u32 	[%rd2+8], {%r101, %r100};
	st.global.v2.u32 	[%rd2+16], {%r99, %r98};
	st.global.v2.u32 	[%rd2+24], {%r7, %r8};
	st.global.f32 	[%rd2+32], %f1;
	st.global.f64 	[%rd2+40], %fd1;
	ret;

}
	// .globl	_Z4foldPfS_
.visible .entry _Z4foldPfS_(
	.param .u64 .ptr .align 1 _Z4foldPfS__param_0,
	.param .u64 .ptr .align 1 _Z4foldPfS__param_1
)
{
	.reg .b32 	%r<5>;
	.reg .b32 	%f<8>;
	.reg .b64 	%rd<8>;

	ld.param.u64 	%rd1, [_Z4foldPfS__param_0];
	ld.param.u64 	%rd2, [_Z4foldPfS__param_1];
	cvta.to.global.u64 	%rd3, %rd2;
	cvta.to.global.u64 	%rd4, %rd1;
	mov.u32 	%r1, %ctaid.x;
	mov.u32 	%r2, %ntid.x;
	mov.u32 	%r3, %tid.x;
	mad.lo.s32 	%r4, %r1, %r2, %r3;
	mul.wide.u32 	%rd5, %r4, 4;
	add.s64 	%rd6, %rd4, %rd5;
	ld.global.f32 	%f1, [%rd6];
	add.s64 	%rd7, %rd3, %rd5;
	ld.global.f32 	%f2, [%rd7];
	mul.f32 	%f3, %f1, 0f3F000000;
	cvt.rmi.f32.f32 	%f4, %f3;
	add.f32 	%f5, %f4, %f4;
	sub.f32 	%f6, %f1, %f5;
	add.f32 	%f7, %f2, %f5;
	st.global.f32 	[%rd6], %f6;
	st.global.f32 	[%rd7], %f7;
	ret;

}
	// .globl	_Z11run_momentsPfS_PiS0_S0_P17curandStateXORWOW
.visible .entry _Z11run_momentsPfS_PiS0_S0_P17curandStateXORWOW(
	.param .u64 .ptr .align 1 _Z11run_momentsPfS_PiS0_S0_P17curandStateXORWOW_param_0,
	.param .u64 .ptr .align 1 _Z11run_momentsPfS_PiS0_S0_P17curandStateXORWOW_param_1,
	.param .u64 .ptr .align 1 _Z11run_momentsPfS_PiS0_S0_P17curandStateXORWOW_param_2,
	.param .u64 .ptr .align 1 _Z11run_momentsPfS_PiS0_S0_P17curandStateXORWOW_param_3,
	.param .u64 .ptr .align 1 _Z11run_momentsPfS_PiS0_S0_P17curandStateXORWOW_param_4,
	.param .u64 .ptr .align 1 _Z11run_momentsPfS_PiS0_S0_P17curandStateXORWOW_param_5
)
{
	.local .align 4 .b8 	__local_depot3[28];
	.reg .b64 	%SP;
	.reg .b64 	%SPL;
	.reg .pred 	%p<92>;
	.reg .b16 	%rs<2>;
	.reg .b32 	%r<354>;
	.reg .b32 	%f<373>;
	.reg .b64 	%rd<106>;
	.reg .b64 	%fd<8>;

	mov.u64 	%SPL, __local_depot3;
	ld.param.u64 	%rd28, [_Z11run_momentsPfS_PiS0_S0_P17curandStateXORWOW_param_0];
	ld.param.u64 	%rd33, [_Z11run_momentsPfS_PiS0_S0_P17curandStateXORWOW_param_5];
	cvta.to.global.u64 	%rd34, %rd33;
	cvta.to.global.u64 	%rd35, %rd28;
	add.u64 	%rd1, %SPL, 0;
	add.u64 	%rd2, %SPL, 0;
	add.u64 	%rd3, %SPL, 0;
	mov.u32 	%r126, %ctaid.x;
	mov.u32 	%r127, %ntid.x;
	mov.u32 	%r128, %tid.x;
	mad.lo.s32 	%r129, %r126, %r127, %r128;
	cvt.u64.u32 	%rd4, %r129;
	mul.wide.u32 	%rd39, %r129, 4;
	add.s64 	%rd40, %rd35, %rd39;
	ld.global.f32 	%f372, [%rd40];
	mul.wide.u32 	%rd41, %r129, 48;
	add.s64 	%rd42, %rd34, %rd41;
	ld.global.v2.u32 	{%r337, %r342}, [%rd42];
	ld.global.v2.u32 	{%r341, %r340}, [%rd42+8];
	ld.global.v2.u32 	{%r339, %r338}, [%rd42+16];
	ld.global.v2.u32 	{%r7, %r8}, [%rd42+24];
	ld.global.f32 	%f2, [%rd42+32];
	ld.global.f64 	%fd1, [%rd42+40];
	ld.const.f32 	%f3, [d_Dg];
	ld.const.f32 	%f355, [d_Dp];
	ld.const.f32 	%f356, [d_lambda];
	ld.const.u32 	%r9, [d_comp];
	ld.const.f32 	%f6, [d_mean];
	ld.const.f32 	%f357, [d_fa];
	ld.const.f32 	%f358, [d_fb];
	ld.const.f32 	%f359, [d_mua];
	ld.const.f32 	%f360, [d_mub];
	ld.const.u64 	%rd5, [d_paths];
	and.b64  	%rd43, %rd5, -4294967296;
	setp.ne.s64 	%p1, %rd43, 0;
	@%p1 bra 	$L__BB3_2;
	cvt.u32.u64 	%r130, %rd5;
	cvt.u32.u64 	%r131, %rd4;
	div.u32 	%r132, %r131, %r130;
	cvt.u64.u32 	%rd99, %r132;
	bra.uni 	$L__BB3_3;
$L__BB3_2:
	div.s64 	%rd99, %rd4, %rd5;
$L__BB3_3:
	ld.const.s32 	%rd9, [d_points];
	or.b64  	%rd44, %rd99, %rd9;
	and.b64  	%rd45, %rd44, -4294967296;
	setp.ne.s64 	%p2, %rd45, 0;
	@%p2 bra 	$L__BB3_5;
	cvt.u32.u64 	%r133, %rd9;
	cvt.u32.u64 	%r134, %rd99;
	rem.u32 	%r135, %r134, %r133;
	cvt.u64.u32 	%rd100, %r135;
	bra.uni 	$L__BB3_6;
$L__BB3_5:
	rem.s64 	%rd100, %rd99, %rd9;
$L__BB3_6:
	ld.param.u64 	%rd93, [_Z11run_momentsPfS_PiS0_S0_P17curandStateXORWOW_param_1];
	cvta.to.global.u64 	%rd46, %rd93;
	shl.b64 	%rd47, %rd100, 2;
	add.s64 	%rd48, %rd46, %rd47;
	ld.global.f32 	%f11, [%rd48];
	ld.const.u8 	%rs1, [d_domainx];
	setp.gt.s16 	%p3, %rs1, 107;
	@%p3 bra 	$L__BB3_12;
	setp.eq.s16 	%p9, %rs1, 68;
	mov.f32 	%f354, %f11;
	@%p9 bra 	$L__BB3_36;
	setp.eq.s16 	%p10, %rs1, 97;
	@%p10 bra 	$L__BB3_22;
	setp.eq.s16 	%p11, %rs1, 98;
	@%p11 bra 	$L__BB3_10;
	bra.uni 	$L__BB3_15;
$L__BB3_10:
	setp.ne.s32 	%p18, %r9, 1;
	@%p18 bra 	$L__BB3_26;
	neg.f32 	%f102, %f11;
	mul.f32 	%f103, %f359, %f102;
	div.rn.f32 	%f357, %f103, %f360;
	mov.f32 	%f354, %f3;
	mov.f32 	%f358, %f11;
	bra.uni 	$L__BB3_36;
$L__BB3_12:
	setp.gt.s16 	%p4, %rs1, 109;
	@%p4 bra 	$L__BB3_16;
	setp.eq.s16 	%p7, %rs1, 108;
	@%p7 bra 	$L__BB3_20;
	setp.eq.s16 	%p8, %rs1, 109;
	@%p8 bra 	$L__BB3_28;
$L__BB3_15:
	mov.f32 	%f354, %f3;
	bra.uni 	$L__BB3_36;
$L__BB3_16:
	setp.eq.s16 	%p5, %rs1, 110;
	@%p5 bra 	$L__BB3_32;
	setp.ne.s16 	%p6, %rs1, 112;
	@%p6 bra 	$L__BB3_15;
	setp.eq.f32 	%p12, %f6, 0f00000000;
	mov.f32 	%f354, %f3;
	mov.f32 	%f355, %f11;
	@%p12 bra 	$L__BB3_36;
	mul.f32 	%f86, %f6, %f6;
	div.rn.f32 	%f356, %f86, %f11;
	mov.f32 	%f354, %f3;
	mov.f32 	%f355, %f11;
	bra.uni 	$L__BB3_36;
$L__BB3_20:
	setp.eq.f32 	%p17, %f6, 0f00000000;
	mov.f32 	%f354, %f3;
	mov.f32 	%f356, %f11;
	@%p17 bra 	$L__BB3_36;
	mul.f32 	%f97, %f6, %f6;
	div.rn.f32 	%f355, %f97, %f11;
	mov.f32 	%f354, %f3;
	mov.f32 	%f356, %f11;
	bra.uni 	$L__BB3_36;
$L__BB3_22:
	setp.ne.s32 	%p20, %r9, 1;
	@%p20 bra 	$L__BB3_24;
	neg.f32 	%f108, %f11;
	mul.f32 	%f109, %f360, %f108;
	div.rn.f32 	%f358, %f109, %f359;
	mov.f32 	%f354, %f3;
	mov.f32 	%f357, %f11;
	bra.uni 	$L__BB3_36;
$L__BB3_24:
	setp.eq.f32 	%p21, %f6, 0f00000000;
	mov.f32 	%f354, %f3;
	mov.f32 	%f357, %f11;
	@%p21 bra 	$L__BB3_36;
	add.f32 	%f104, %f359, %f360;
	mul.f32 	%f105, %f6, %f104;
	mul.f32 	%f106, %f360, %f11;
	sub.f32 	%f107, %f105, %f106;
	div.rn.f32 	%f358, %f107, %f359;
	mov.f32 	%f354, %f3;
	mov.f32 	%f357, %f11;
	bra.uni 	$L__BB3_36;
$L__BB3_26:
	setp.eq.f32 	%p19, %f6, 0f00000000;
	mov.f32 	%f354, %f3;
	mov.f32 	%f358, %f11;
	@%p19 bra 	$L__BB3_36;
	add.f32 	%f98, %f359, %f360;
	mul.f32 	%f99, %f6, %f98;
	mul.f32 	%f100, %f359, %f11;
	sub.f32 	%f101, %f99, %f100;
	div.rn.f32 	%f357, %f101, %f360;
	mov.f32 	%f354, %f3;
	mov.f32 	%f358, %f11;
	bra.uni 	$L__BB3_36;
$L__BB3_28:
	setp.ne.s32 	%p15, %r9, 1;
	@%p15 bra 	$L__BB3_30;
	neg.f32 	%f95, %f358;
	mul.f32 	%f96, %f11, %f95;
	div.rn.f32 	%f360, %f96, %f357;
	mov.f32 	%f354, %f3;
	mov.f32 	%f359, %f11;
	bra.uni 	$L__BB3_36;
$L__BB3_30:
	setp.eq.f32 	%p16, %f6, 0f00000000;
	mov.f32 	%f354, %f3;
	mov.f32 	%f359, %f11;
	@%p16 bra 	$L__BB3_36;
	sub.f32 	%f92, %f358, %f6;
	mul.f32 	%f93, %f92, %f11;
	sub.f32 	%f94, %f6, %f357;
	div.rn.f32 	%f360, %f93, %f94;
	mov.f32 	%f354, %f3;
	mov.f32 	%f359, %f11;
	bra.uni 	$L__BB3_36;
$L__BB3_32:
	setp.ne.s32 	%p13, %r9, 1;
	@%p13 bra 	$L__BB3_34;
	neg.f32 	%f90, %f357;
	mul.f32 	%f91, %f11, %f90;
	div.rn.f32 	%f359, %f91, %f358;
	mov.f32 	%f354, %f3;
	mov.f32 	%f360, %f11;
	bra.uni 	$L__BB3_36;
$L__BB3_34:
	setp.eq.f32 	%p14, %f6, 0f00000000;
	mov.f32 	%f354, %f3;
	mov.f32 	%f360, %f11;
	@%p14 bra 	$L__BB3_36;
	sub.f32 	%f87, %f357, %f6;
	mul.f32 	%f88, %f87, %f11;
	sub.f32 	%f89, %f6, %f358;
	div.rn.f32 	%f359, %f88, %f89;
	mov.f32 	%f354, %f3;
	mov.f32 	%f360, %f11;
$L__BB3_36:
	ld.const.u32 	%r10, [d_spp];
	setp.eq.f32 	%p22, %f356, 0f00000000;
	@%p22 bra 	$L__BB3_38;
	rcp.rn.f32 	%f111, %f356;
	cvt.rn.f32.s32 	%f112, %r10;
	div.rn.f32 	%f362, %f111, %f112;
$L__BB3_38:
	setp.eq.f32 	%p23, %f359, 0f00000000;
	@%p23 bra 	$L__BB3_42;
	rcp.rn.f32 	%f31, %f359;
	rcp.rn.f32 	%f32, %f360;
	setp.geu.f32 	%p24, %f31, %f32;
	@%p24 bra 	$L__BB3_41;
	cvt.rn.f32.s32 	%f114, %r10;
	div.rn.f32 	%f362, %f31, %f114;
	bra.uni 	$L__BB3_42;
$L__BB3_41:
	cvt.rn.f32.s32 	%f113, %r10;
	div.rn.f32 	%f362, %f32, %f113;
$L__BB3_42:
	ld.param.u64 	%rd97, [_Z11run_momentsPfS_PiS0_S0_P17curandStateXORWOW_param_4];
	ld.param.u64 	%rd95, [_Z11run_momentsPfS_PiS0_S0_P17curandStateXORWOW_param_3];
	ld.param.u64 	%rd94, [_Z11run_momentsPfS_PiS0_S0_P17curandStateXORWOW_param_2];
	ld.const.u32 	%r136, [d_samples];
	cvta.to.global.u64 	%rd49, %rd94;
	shl.b64 	%rd50, %rd4, 2;
	add.s64 	%rd13, %rd49, %rd50;
	ld.global.u32 	%r344, [%rd13];
	cvta.to.global.u64 	%rd51, %rd95;
	add.s64 	%rd52, %rd51, %rd50;
	ld.global.u32 	%r352, [%rd52];
	cvta.to.global.u64 	%rd53, %rd97;
	add.s64 	%rd14, %rd53, %rd50;
	ld.global.u32 	%r353, [%rd14];
	setp.lt.s32 	%p25, %r136, 1;
	@%p25 bra 	$L__BB3_97;
	mul.f32 	%f36, %f355, %f356;
	neg.f32 	%f37, %f362;
	div.rn.f32 	%f38, %f356, %f355;
	mov.b32 	%r290, 0;
	sqrt.rn.f32 	%f79, %f38;
	mov.u64 	%rd75, __cudart_i2opi_f;
$L__BB3_44:
	mul.f32 	%f40, %f372, 0f40490FDB;
	mul.f32 	%f115, %f40, 0f3F22F983;
	cvt.rni.s32.f32 	%r303, %f115;
	cvt.rn.f32.s32 	%f116, %r303;
	fma.rn.f32 	%f117, %f116, 0fBFC90FDA, %f40;
	fma.rn.f32 	%f118, %f116, 0fB3A22168, %f117;
	fma.rn.f32 	%f364, %f116, 0fA7C234C5, %f118;
	abs.f32 	%f119, %f40;
	setp.ltu.f32 	%p26, %f119, 0f47CE4780;
	@%p26 bra 	$L__BB3_52;
	setp.neu.f32 	%p27, %f119, 0f7F800000;
	@%p27 bra 	$L__BB3_47;
	mov.f32 	%f123, 0f00000000;
	mul.rn.f32 	%f364, %f40, %f123;
	mov.b32 	%r303, 0;
	bra.uni 	$L__BB3_52;
$L__BB3_47:
	mov.b32 	%r25, %f40;
	mov.b64 	%rd103, 0;
	mov.b32 	%r300, 0;
	mov.u64 	%rd101, __cudart_i2opi_f;
	mov.u64 	%rd102, %rd3;
$L__BB3_48:
	.pragma "nounroll";
	ld.global.nc.u32 	%r139, [%rd101];
	shl.b32 	%r140, %r25, 8;
	or.b32  	%r141, %r140, -2147483648;
	mad.wide.u32 	%rd56, %r139, %r141, %rd103;
	shr.u64 	%rd103, %rd56, 32;
	st.local.u32 	[%rd102], %rd56;
	add.s32 	%r300, %r300, 1;
	add.s64 	%rd102, %rd102, 4;
	add.s64 	%rd101, %rd101, 4;
	setp.ne.s32 	%p28, %r300, 6;
	@%p28 bra 	$L__BB3_48;
	shr.u32 	%r142, %r25, 23;
	st.local.u32 	[%rd3+24], %rd103;
	and.b32  	%r28, %r142, 31;
	and.b32  	%r143, %r142, 224;
	add.s32 	%r144, %r143, -128;
	shr.u32 	%r145, %r144, 5;
	mul.wide.u32 	%rd57, %r145, 4;
	sub.s64 	%rd21, %rd3, %rd57;
	ld.local.u32 	%r301, [%rd21+24];
	ld.local.u32 	%r302, [%rd21+20];
	setp.eq.s32 	%p29, %r28, 0;
	@%p29 bra 	$L__BB3_51;
	shf.l.wrap.b32 	%r301, %r302, %r301, %r28;
	ld.local.u32 	%r146, [%rd21+16];
	shf.l.wrap.b32 	%r302, %r146, %r302, %r28;
$L__BB3_51:
	shr.u32 	%r147, %r301, 30;
	shf.l.wrap.b32 	%r148, %r302, %r301, 2;
	shl.b32 	%r149, %r302, 2;
	shr.u32 	%r150, %r148, 31;
	add.s32 	%r151, %r150, %r147;
	neg.s32 	%r152, %r151;
	setp.lt.s32 	%p30, %r25, 0;
	selp.b32 	%r303, %r152, %r151, %p30;
	xor.b32  	%r153, %r148, %r25;
	shr.s32 	%r154, %r148, 31;
	xor.b32  	%r155, %r154, %r148;
	xor.b32  	%r156, %r154, %r149;
	cvt.u64.u32 	%rd58, %r155;
	shl.b64 	%rd59, %rd58, 32;
	cvt.u64.u32 	%rd60, %r156;
	or.b64  	%rd61, %rd59, %rd60;
	cvt.rn.f64.s64 	%fd2, %rd61;
	mul.f64 	%fd3, %fd2, 0d3BF921FB54442D19;
	cvt.rn.f32.f64 	%f121, %fd3;
	neg.f32 	%f122, %f121;
	setp.lt.s32 	%p31, %r153, 0;
	selp.f32 	%f364, %f122, %f121, %p31;
$L__BB3_52:
	setp.eq.f32 	%p32, %f354, 0f00000000;
	mul.rn.f32 	%f125, %f364, %f364;
	and.b32  	%r158, %r303, 1;
	setp.eq.b32 	%p33, %r158, 1;
	selp.f32 	%f126, 0f3F800000, %f364, %p33;
	fma.rn.f32 	%f127, %f125, %f126, 0f00000000;
	fma.rn.f32 	%f128, %f125, 0f37CBAC00, 0fBAB607ED;
	selp.f32 	%f129, %f128, 0fB94D4153, %p33;
	selp.f32 	%f130, 0f3D2AAABB, 0f3C0885E4, %p33;
	fma.rn.f32 	%f131, %f129, %f125, %f130;
	selp.f32 	%f132, 0fBEFFFFFF, 0fBE2AAAA8, %p33;
	fma.rn.f32 	%f133, %f131, %f125, %f132;
	fma.rn.f32 	%f134, %f133, %f127, %f126;
	and.b32  	%r159, %r303, 2;
	setp.eq.s32 	%p34, %r159, 0;
	mov.f32 	%f365, 0f00000000;
	sub.f32 	%f135, %f365, %f134;
	selp.f32 	%f136, %f134, %f135, %p34;
	setp.gt.f32 	%p35, %f136, 0f00000000;
	selp.f32 	%f45, 0fBF800000, 0f3F800000, %p35;
	mov.u32 	%r304, %r338;
	mov.u32 	%r305, %r339;
	mov.u32 	%r306, %r340;
	mov.u32 	%r307, %r341;
	@%p32 bra 	$L__BB3_57;
	shr.u32 	%r160, %r342, 2;
	xor.b32  	%r161, %r160, %r342;
	shl.b32 	%r162, %r338, 4;
	shl.b32 	%r163, %r161, 1;
	xor.b32  	%r164, %r162, %r163;
	xor.b32  	%r165, %r164, %r338;
	xor.b32  	%r304, %r165, %r161;
	add.s32 	%r337, %r337, 362437;
	add.s32 	%r166, %r304, %r337;
	cvt.rn.f32.u32 	%f137, %r166;
	fma.rn.f32 	%f46, %f137, 0f2F800000, 0f2F000000;
	add.f32 	%f138, %f354, %f354;
	sqrt.rn.f32 	%f47, %f138;
	setp.gtu.f32 	%p36, %f46, 0f3E2AAAAB;
	@%p36 bra 	$L__BB3_55;
	neg.f32 	%f139, %f47;
	mul.f32 	%f140, %f362, 0f40400000;
	sqrt.rn.f32 	%f141, %f140;
	mul.f32 	%f365, %f141, %f139;
	mov.u32 	%r305, %r338;
	mov.u32 	%r306, %r339;
	mov.u32 	%r307, %r340;
	mov.u32 	%r342, %r341;
	bra.uni 	$L__BB3_57;
$L__BB3_55:
	setp.leu.f32 	%p37, %f46, 0f3E2AAAAB;
	setp.gtu.f32 	%p38, %f46, 0f3EAAAAAB;
	or.pred  	%p39, %p37, %p38;
	mov.u32 	%r305, %r338;
	mov.u32 	%r306, %r339;
	mov.u32 	%r307, %r340;
	mov.u32 	%r342, %r341;
	@%p39 bra 	$L__BB3_57;
	mul.f32 	%f143, %f362, 0f40400000;
	sqrt.rn.f32 	%f144, %f143;
	mul.f32 	%f365, %f47, %f144;
	mov.u32 	%r305, %r338;
	mov.u32 	%r306, %r339;
	mov.u32 	%r307, %r340;
	mov.u32 	%r342, %r341;
$L__BB3_57:
	fma.rn.f32 	%f145, %f362, %f45, %f372;
	add.f32 	%f146, %f145, %f365;
	mul.f32 	%f51, %f146, 0f40490FDB;
	mul.f32 	%f147, %f51, 0f3F22F983;
	cvt.rni.s32.f32 	%r313, %f147;
	cvt.rn.f32.s32 	%f148, %r313;
	fma.rn.f32 	%f149, %f148, 0fBFC90FDA, %f51;
	fma.rn.f32 	%f150, %f148, 0fB3A22168, %f149;
	fma.rn.f32 	%f366, %f148, 0fA7C234C5, %f150;
	abs.f32 	%f151, %f51;
	setp.ltu.f32 	%p40, %f151, 0f47CE4780;
	@%p40 bra 	$L__BB3_65;
	setp.neu.f32 	%p41, %f151, 0f7F800000;
	@%p41 bra 	$L__BB3_60;
	mov.f32 	%f155, 0f00000000;
	mul.rn.f32 	%f366, %f51, %f155;
	mov.b32 	%r313, 0;
	bra.uni 	$L__BB3_65;
$L__BB3_60:
	mov.b32 	%r46, %f51;
	mov.b64 	%rd104, 0;
	mov.b32 	%r310, 0;
$L__BB3_61:
	.pragma "nounroll";
	mul.wide.u32 	%rd63, %r310, 4;
	mov.u64 	%rd64, __cudart_i2opi_f;
	add.s64 	%rd65, %rd64, %rd63;
	ld.global.nc.u32 	%r168, [%rd65];
	shl.b32 	%r169, %r46, 8;
	or.b32  	%r170, %r169, -2147483648;
	mad.wide.u32 	%rd66, %r168, %r170, %rd104;
	shr.u64 	%rd104, %rd66, 32;
	add.s64 	%rd67, %rd2, %rd63;
	st.local.u32 	[%rd67], %rd66;
	add.s32 	%r310, %r310, 1;
	setp.ne.s32 	%p42, %r310, 6;
	@%p42 bra 	$L__BB3_61;
	shr.u32 	%r171, %r46, 23;
	st.local.u32 	[%rd2+24], %rd104;
	and.b32  	%r49, %r171, 31;
	and.b32  	%r172, %r171, 224;
	add.s32 	%r173, %r172, -128;
	shr.u32 	%r174, %r173, 5;
	mul.wide.u32 	%rd68, %r174, 4;
	sub.s64 	%rd24, %rd2, %rd68;
	ld.local.u32 	%r311, [%rd24+24];
	ld.local.u32 	%r312, [%rd24+20];
	setp.eq.s32 	%p43, %r49, 0;
	@%p43 bra 	$L__BB3_64;
	shf.l.wrap.b32 	%r311, %r312, %r311, %r49;
	ld.local.u32 	%r175, [%rd24+16];
	shf.l.wrap.b32 	%r312, %r175, %r312, %r49;
$L__BB3_64:
	shr.u32 	%r176, %r311, 30;
	shf.l.wrap.b32 	%r177, %r312, %r311, 2;
	shl.b32 	%r178, %r312, 2;
	shr.u32 	%r179, %r177, 31;
	add.s32 	%r180, %r179, %r176;
	neg.s32 	%r181, %r180;
	setp.lt.s32 	%p44, %r46, 0;
	selp.b32 	%r313, %r181, %r180, %p44;
	xor.b32  	%r182, %r177, %r46;
	shr.s32 	%r183, %r177, 31;
	xor.b32  	%r184, %r183, %r177;
	xor.b32  	%r185, %r183, %r178;
	cvt.u64.u32 	%rd69, %r184;
	shl.b64 	%rd70, %rd69, 32;
	cvt.u64.u32 	%rd71, %r185;
	or.b64  	%rd72, %rd70, %rd71;
	cvt.rn.f64.s64 	%fd4, %rd72;
	mul.f64 	%fd5, %fd4, 0d3BF921FB54442D19;
	cvt.rn.f32.f64 	%f153, %fd5;
	neg.f32 	%f154, %f153;
	setp.lt.s32 	%p45, %r182, 0;
	selp.f32 	%f366, %f154, %f153, %p45;
$L__BB3_65:
	mul.rn.f32 	%f157, %f366, %f366;
	and.b32  	%r187, %r313, 1;
	setp.eq.b32 	%p47, %r187, 1;
	selp.f32 	%f158, 0f3F800000, %f366, %p47;
	fma.rn.f32 	%f159, %f157, %f158, 0f00000000;
	fma.rn.f32 	%f160, %f157, 0f37CBAC00, 0fBAB607ED;
	selp.f32 	%f161, %f160, 0fB94D4153, %p47;
	selp.f32 	%f162, 0f3D2AAABB, 0f3C0885E4, %p47;
	fma.rn.f32 	%f163, %f161, %f157, %f162;
	selp.f32 	%f164, 0fBEFFFFFF, 0fBE2AAAA8, %p47;
	fma.rn.f32 	%f165, %f163, %f157, %f164;
	fma.rn.f32 	%f166, %f165, %f159, %f158;
	and.b32  	%r188, %r313, 2;
	setp.eq.s32 	%p48, %r188, 0;
	mov.f32 	%f367, 0f00000000;
	sub.f32 	%f167, %f367, %f166;
	selp.f32 	%f168, %f166, %f167, %p48;
	setp.gt.f32 	%p49, %f168, 0f00000000;
	selp.f32 	%f169, 0fBF800000, 0f3F800000, %p49;
	add.f32 	%f170, %f45, %f169;
	mul.f32 	%f171, %f170, 0f3F000000;
	fma.rn.f32 	%f56, %f362, %f171, %f372;
	mov.u32 	%r314, %r304;
	mov.u32 	%r315, %r305;
	mov.u32 	%r316, %r306;
	mov.u32 	%r317, %r307;
	@%p32 bra 	$L__BB3_70;
	shr.u32 	%r189, %r342, 2;
	xor.b32  	%r190, %r189, %r342;
	shl.b32 	%r191, %r304, 4;
	shl.b32 	%r192, %r190, 1;
	xor.b32  	%r193, %r191, %r192;
	xor.b32  	%r194, %r193, %r304;
	xor.b32  	%r314, %r194, %r190;
	add.s32 	%r337, %r337, 362437;
	add.s32 	%r195, %r314, %r337;
	cvt.rn.f32.u32 	%f172, %r195;
	fma.rn.f32 	%f57, %f172, 0f2F800000, 0f2F000000;
	add.f32 	%f173, %f354, %f354;
	sqrt.rn.f32 	%f58, %f173;
	setp.gtu.f32 	%p50, %f57, 0f3E2AAAAB;
	@%p50 bra 	$L__BB3_68;
	neg.f32 	%f174, %f58;
	mul.f32 	%f175, %f362, 0f40400000;
	sqrt.rn.f32 	%f176, %f175;
	mul.f32 	%f367, %f176, %f174;
	mov.u32 	%r315, %r304;
	mov.u32 	%r316, %r305;
	mov.u32 	%r317, %r306;
	mov.u32 	%r342, %r307;
	bra.uni 	$L__BB3_70;
$L__BB3_68:
	setp.leu.f32 	%p51, %f57, 0f3E2AAAAB;
	setp.gtu.f32 	%p52, %f57, 0f3EAAAAAB;
	or.pred  	%p53, %p51, %p52;
	mov.u32 	%r315, %r304;
	mov.u32 	%r316, %r305;
	mov.u32 	%r317, %r306;
	mov.u32 	%r342, %r307;
	@%p53 bra 	$L__BB3_70;
	mul.f32 	%f178, %f362, 0f40400000;
	sqrt.rn.f32 	%f179, %f178;
	mul.f32 	%f367, %f58, %f179;
	mov.u32 	%r315, %r304;
	mov.u32 	%r316, %r305;
	mov.u32 	%r317, %r306;
	mov.u32 	%r342, %r307;
$L__BB3_70:
	add.f32 	%f180, %f56, %f367;
	mul.f32 	%f62, %f180, 0f40490FDB;
	mul.f32 	%f181, %f62, 0f3F22F983;
	cvt.rni.s32.f32 	%r323, %f181;
	cvt.rn.f32.s32 	%f182, %r323;
	fma.rn.f32 	%f183, %f182, 0fBFC90FDA, %f62;
	fma.rn.f32 	%f184, %f182, 0fB3A22168, %f183;
	fma.rn.f32 	%f368, %f182, 0fA7C234C5, %f184;
	abs.f32 	%f185, %f62;
	setp.ltu.f32 	%p54, %f185, 0f47CE4780;
	@%p54 bra 	$L__BB3_78;
	setp.neu.f32 	%p55, %f185, 0f7F800000;
	@%p55 bra 	$L__BB3_73;
	mov.f32 	%f189, 0f00000000;
	mul.rn.f32 	%f368, %f62, %f189;
	mov.b32 	%r323, 0;
	bra.uni 	$L__BB3_78;
$L__BB3_73:
	mov.b32 	%r67, %f62;
	mov.b64 	%rd105, 0;
	mov.b32 	%r320, 0;
$L__BB3_74:
	.pragma "nounroll";
	mul.wide.u32 	%rd74, %r320, 4;
	add.s64 	%rd76, %rd75, %rd74;
	ld.global.nc.u32 	%r197, [%rd76];
	shl.b32 	%r198, %r67, 8;
	or.b32  	%r199, %r198, -2147483648;
	mad.wide.u32 	%rd77, %r197, %r199, %rd105;
	shr.u64 	%rd105, %rd77, 32;
	add.s64 	%rd78, %rd1, %rd74;
	st.local.u32 	[%rd78], %rd77;
	add.s32 	%r320, %r320, 1;
	setp.ne.s32 	%p56, %r320, 6;
	@%p56 bra 	$L__BB3_74;
	shr.u32 	%r200, %r67, 23;
	st.local.u32 	[%rd1+24], %rd105;
	and.b32  	%r70, %r200, 31;
	and.b32  	%r201, %r200, 224;
	add.s32 	%r202, %r201, -128;
	shr.u32 	%r203, %r202, 5;
	mul.wide.u32 	%rd79, %r203, 4;
	sub.s64 	%rd27, %rd1, %rd79;
	ld.local.u32 	%r321, [%rd27+24];
	ld.local.u32 	%r322, [%rd27+20];
	setp.eq.s32 	%p57, %r70, 0;
	@%p57 bra 	$L__BB3_77;
	shf.l.wrap.b32 	%r321, %r322, %r321, %r70;
	ld.local.u32 	%r204, [%rd27+16];
	shf.l.wrap.b32 	%r322, %r204, %r322, %r70;
$L__BB3_77:
	shr.u32 	%r205, %r321, 30;
	shf.l.wrap.b32 	%r206, %r322, %r321, 2;
	shl.b32 	%r207, %r322, 2;
	shr.u32 	%r208, %r206, 31;
	add.s32 	%r209, %r208, %r205;
	neg.s32 	%r210, %r209;
	setp.lt.s32 	%p58, %r67, 0;
	selp.b32 	%r323, %r210, %r209, %p58;
	xor.b32  	%r211, %r206, %r67;
	shr.s32 	%r212, %r206, 31;
	xor.b32  	%r213, %r212, %r206;
	xor.b32  	%r214, %r212, %r207;
	cvt.u64.u32 	%rd80, %r213;
	shl.b64 	%rd81, %rd80, 32;
	cvt.u64.u32 	%rd82, %r214;
	or.b64  	%rd83, %rd81, %rd82;
	cvt.rn.f64.s64 	%fd6, %rd83;
	mul.f64 	%fd7, %fd6, 0d3BF921FB54442D19;
	cvt.rn.f32.f64 	%f187, %fd7;
	neg.f32 	%f188, %f187;
	setp.lt.s32 	%p59, %r211, 0;
	selp.f32 	%f368, %f188, %f187, %p59;
$L__BB3_78:
	setp.eq.f32 	%p60, %f359, 0f00000000;
	mul.rn.f32 	%f191, %f368, %f368;
	and.b32  	%r216, %r323, 1;
	setp.eq.b32 	%p61, %r216, 1;
	selp.f32 	%f192, 0f3F800000, %f368, %p61;
	fma.rn.f32 	%f193, %f191, %f192, 0f00000000;
	fma.rn.f32 	%f194, %f191, 0f37CBAC00, 0fBAB607ED;
	selp.f32 	%f195, %f194, 0fB94D4153, %p61;
	selp.f32 	%f196, 0f3D2AAABB, 0f3C0885E4, %p61;
	fma.rn.f32 	%f197, %f195, %f191, %f196;
	selp.f32 	%f198, 0fBEFFFFFF, 0fBE2AAAA8, %p61;
	fma.rn.f32 	%f199, %f197, %f191, %f198;
	fma.rn.f32 	%f200, %f199, %f193, %f192;
	and.b32  	%r217, %r323, 2;
	setp.eq.s32 	%p62, %r217, 0;
	mov.f32 	%f369, 0f00000000;
	sub.f32 	%f201, %f369, %f200;
	selp.f32 	%f202, %f200, %f201, %p62;
	setp.gt.f32 	%p63, %f202, 0f00000000;
	selp.f32 	%f203, 0fBF800000, 0f3F800000, %p63;
	add.f32 	%f204, %f45, %f203;
	mul.f32 	%f205, %f204, 0f3F000000;
	fma.rn.f32 	%f67, %f362, %f205, %f372;
	mov.u32 	%r324, %r314;
	mov.u32 	%r325, %r315;
	mov.u32 	%r326, %r316;
	mov.u32 	%r327, %r317;
	@%p60 bra 	$L__BB3_84;
	setp.gt.s32 	%p64, %r352, 0;
	@%p64 bra 	$L__BB3_83;
	setp.ne.s32 	%p66, %r353, 0;
	@%p66 bra 	$L__BB3_82;
	mul.f32 	%f369, %f358, %f362;
	shr.u32 	%r231, %r342, 2;
	xor.b32  	%r232, %r231, %r342;
	shl.b32 	%r233, %r314, 4;
	shl.b32 	%r234, %r232, 1;
	xor.b32  	%r235, %r233, %r234;
	xor.b32  	%r236, %r235, %r314;
	xor.b32  	%r324, %r236, %r232;
	add.s32 	%r337, %r337, 362437;
	add.s32 	%r237, %r324, %r337;
	cvt.rn.f32.u32 	%f235, %r237;
	fma.rn.f32 	%f236, %f235, 0f2F800000, 0f2F000000;
	setp.lt.f32 	%p70, %f236, 0f00800000;
	mul.f32 	%f237, %f236, 0f4B000000;
	selp.f32 	%f238, %f237, %f236, %p70;
	selp.f32 	%f239, 0fC1B80000, 0f00000000, %p70;
	mov.b32 	%r238, %f238;
	add.s32 	%r239, %r238, -1059760811;
	and.b32  	%r240, %r239, -8388608;
	sub.s32 	%r241, %r238, %r240;
	mov.b32 	%f240, %r241;
	cvt.rn.f32.s32 	%f241, %r240;
	fma.rn.f32 	%f242, %f241, 0f34000000, %f239;
	add.f32 	%f243, %f240, 0fBF800000;
	fma.rn.f32 	%f244, %f243, 0fBE055027, 0f3E1039F6;
	fma.rn.f32 	%f245, %f244, %f243, 0fBDF8CDCC;
	fma.rn.f32 	%f246, %f245, %f243, 0f3E0F2955;
	fma.rn.f32 	%f247, %f246, %f243, 0fBE2AD8B9;
	fma.rn.f32 	%f248, %f247, %f243, 0f3E4CED0B;
	fma.rn.f32 	%f249, %f248, %f243, 0fBE7FFF22;
	fma.rn.f32 	%f250, %f249, %f243, 0f3EAAAA78;
	fma.rn.f32 	%f251, %f250, %f243, 0fBF000000;
	mul.f32 	%f252, %f243, %f251;
	fma.rn.f32 	%f253, %f252, %f243, %f243;
	fma.rn.f32 	%f254, %f242, 0f3F317218, %f253;
	setp.gt.u32 	%p71, %r238, 2139095039;
	fma.rn.f32 	%f255, %f238, 0f7F800000, 0f7F800000;
	selp.f32 	%f256, %f255, %f254, %p71;
	setp.eq.f32 	%p72, %f238, 0f00000000;
	neg.f32 	%f257, %f256;
	selp.f32 	%f258, 0f7F800000, %f257, %p72;
	div.rn.f32 	%f259, %f258, %f360;
	div.rn.f32 	%f260, %f259, %f362;
	add.f32 	%f261, %f260, 0f3F000000;
	cvt.rmi.f32.f32 	%f262, %f261;
	cvt.rzi.s32.f32 	%r352, %f262;
	mov.b32 	%r353, 1;
	mov.u32 	%r325, %r314;
	mov.u32 	%r326, %r315;
	mov.u32 	%r327, %r316;
	mov.u32 	%r342, %r317;
	bra.uni 	$L__BB3_84;
$L__BB3_82:
	mul.f32 	%f369, %f357, %f362;
	shr.u32 	%r219, %r342, 2;
	xor.b32  	%r220, %r219, %r342;
	shl.b32 	%r221, %r314, 4;
	shl.b32 	%r222, %r220, 1;
	xor.b32  	%r223, %r221, %r222;
	xor.b32  	%r224, %r223, %r314;
	xor.b32  	%r324, %r224, %r220;
	add.s32 	%r337, %r337, 362437;
	add.s32 	%r225, %r324, %r337;
	cvt.rn.f32.u32 	%f207, %r225;
	fma.rn.f32 	%f208, %f207, 0f2F800000, 0f2F000000;
	setp.lt.f32 	%p67, %f208, 0f00800000;
	mul.f32 	%f209, %f208, 0f4B000000;
	selp.f32 	%f210, %f209, %f208, %p67;
	selp.f32 	%f211, 0fC1B80000, 0f00000000, %p67;
	mov.b32 	%r226, %f210;
	add.s32 	%r227, %r226, -1059760811;
	and.b32  	%r228, %r227, -8388608;
	sub.s32 	%r229, %r226, %r228;
	mov.b32 	%f212, %r229;
	cvt.rn.f32.s32 	%f213, %r228;
	fma.rn.f32 	%f214, %f213, 0f34000000, %f211;
	add.f32 	%f215, %f212, 0fBF800000;
	fma.rn.f32 	%f216, %f215, 0fBE055027, 0f3E1039F6;
	fma.rn.f32 	%f217, %f216, %f215, 0fBDF8CDCC;
	fma.rn.f32 	%f218, %f217, %f215, 0f3E0F2955;
	fma.rn.f32 	%f219, %f218, %f215, 0fBE2AD8B9;
	fma.rn.f32 	%f220, %f219, %f215, 0f3E4CED0B;
	fma.rn.f32 	%f221, %f220, %f215, 0fBE7FFF22;
	fma.rn.f32 	%f222, %f221, %f215, 0f3EAAAA78;
	fma.rn.f32 	%f223, %f222, %f215, 0fBF000000;
	mul.f32 	%f224, %f215, %f223;
	fma.rn.f32 	%f225, %f224, %f215, %f215;
	fma.rn.f32 	%f226, %f214, 0f3F317218, %f225;
	setp.gt.u32 	%p68, %r226, 2139095039;
	fma.rn.f32 	%f227, %f210, 0f7F800000, 0f7F800000;
	selp.f32 	%f228, %f227, %f226, %p68;
	setp.eq.f32 	%p69, %f210, 0f00000000;
	neg.f32 	%f229, %f228;
	selp.f32 	%f230, 0f7F800000, %f229, %p69;
	div.rn.f32 	%f231, %f230, %f359;
	div.rn.f32 	%f232, %f231, %f362;
	add.f32 	%f233, %f232, 0f3F000000;
	cvt.rmi.f32.f32 	%f234, %f233;
	cvt.rzi.s32.f32 	%r352, %f234;
	mov.b32 	%r353, 0;
	mov.u32 	%r325, %r314;
	mov.u32 	%r326, %r315;
	mov.u32 	%r327, %r316;
	mov.u32 	%r342, %r317;
	bra.uni 	$L__BB3_84;
$L__BB3_83:
	add.s32 	%r352, %r352, -1;
	setp.eq.s32 	%p65, %r353, 0;
	selp.f32 	%f206, %f357, %f358, %p65;
	mul.f32 	%f369, %f206, %f362;
	mov.u32 	%r324, %r314;
	mov.u32 	%r325, %r315;
	mov.u32 	%r326, %r316;
	mov.u32 	%r327, %r317;
$L__BB3_84:
	setp.eq.f32 	%p73, %f354, 0f00000000;
	add.f32 	%f72, %f67, %f369;
	mov.f32 	%f370, 0f00000000;
	mov.u32 	%r332, %r324;
	mov.u32 	%r333, %r325;
	mov.u32 	%r334, %r326;
	mov.u32 	%r341, %r327;
	@%p73 bra 	$L__BB3_89;
	shr.u32 	%r242, %r342, 2;
	xor.b32  	%r243, %r242, %r342;
	shl.b32 	%r244, %r324, 4;
	shl.b32 	%r245, %r243, 1;
	xor.b32  	%r246, %r244, %r245;
	xor.b32  	%r247, %r246, %r324;
	xor.b32  	%r332, %r247, %r243;
	add.s32 	%r337, %r337, 362437;
	add.s32 	%r248, %r332, %r337;
	cvt.rn.f32.u32 	%f264, %r248;
	fma.rn.f32 	%f73, %f264, 0f2F800000, 0f2F000000;
	add.f32 	%f265, %f354, %f354;
	sqrt.rn.f32 	%f74, %f265;
	setp.gtu.f32 	%p74, %f73, 0f3E2AAAAB;
	@%p74 bra 	$L__BB3_87;
	neg.f32 	%f266, %f74;
	mul.f32 	%f267, %f362, 0f40400000;
	sqrt.rn.f32 	%f268, %f267;
	mul.f32 	%f370, %f268, %f266;
	mov.u32 	%r333, %r324;
	mov.u32 	%r334, %r325;
	mov.u32 	%r341, %r326;
	mov.u32 	%r342, %r327;
	bra.uni 	$L__BB3_89;
$L__BB3_87:
	setp.leu.f32 	%p75, %f73, 0f3E2AAAAB;
	setp.gtu.f32 	%p76, %f73, 0f3EAAAAAB;
	or.pred  	%p77, %p75, %p76;
	mov.u32 	%r333, %r324;
	mov.u32 	%r334, %r325;
	mov.u32 	%r341, %r326;
	mov.u32 	%r342, %r327;
	@%p77 bra 	$L__BB3_89;
	mul.f32 	%f270, %f362, 0f40400000;
	sqrt.rn.f32 	%f271, %f270;
	mul.f32 	%f370, %f74, %f271;
	mov.u32 	%r333, %r324;
	mov.u32 	%r334, %r325;
	mov.u32 	%r341, %r326;
	mov.u32 	%r342, %r327;
$L__BB3_89:
	setp.eq.f32 	%p78, %f356, 0f00000000;
	add.f32 	%f78, %f72, %f370;
	mov.f32 	%f371, 0f00000000;
	mov.u32 	%r338, %r332;
	mov.u32 	%r339, %r333;
	mov.u32 	%r340, %r334;
	@%p78 bra 	$L__BB3_96;
	setp.gt.s32 	%p79, %r344, 0;
	@%p79 bra 	$L__BB3_94;
	ld.const.u32 	%r250, [d_comp];
	setp.eq.s32 	%p81, %r250, 0;
	shr.u32 	%r251, %r342, 2;
	xor.b32  	%r252, %r251, %r342;
	shl.b32 	%r253, %r332, 4;
	shl.b32 	%r254, %r252, 1;
	xor.b32  	%r255, %r253, %r254;
	xor.b32  	%r256, %r255, %r332;
	xor.b32  	%r339, %r256, %r252;
	add.s32 	%r257, %r337, %r339;
	add.s32 	%r258, %r257, 362437;
	cvt.rn.f32.u32 	%f275, %r258;
	fma.rn.f32 	%f276, %f275, 0f2F800000, 0f2F000000;
	setp.lt.f32 	%p82, %f276, 0f00800000;
	mul.f32 	%f277, %f276, 0f4B000000;
	selp.f32 	%f278, %f277, %f276, %p82;
	selp.f32 	%f279, 0fC1B80000, 0f00000000, %p82;
	mov.b32 	%r259, %f278;
	add.s32 	%r260, %r259, -1059760811;
	and.b32  	%r261, %r260, -8388608;
	sub.s32 	%r262, %r259, %r261;
	mov.b32 	%f280, %r262;
	cvt.rn.f32.s32 	%f281, %r261;
	fma.rn.f32 	%f282, %f281, 0f34000000, %f279;
	add.f32 	%f283, %f280, 0fBF800000;
	fma.rn.f32 	%f284, %f283, 0fBE055027, 0f3E1039F6;
	fma.rn.f32 	%f285, %f284, %f283, 0fBDF8CDCC;
	fma.rn.f32 	%f286, %f285, %f283, 0f3E0F2955;
	fma.rn.f32 	%f287, %f286, %f283, 0fBE2AD8B9;
	fma.rn.f32 	%f288, %f287, %f283, 0f3E4CED0B;
	fma.rn.f32 	%f289, %f288, %f283, 0fBE7FFF22;
	fma.rn.f32 	%f290, %f289, %f283, 0f3EAAAA78;
	fma.rn.f32 	%f291, %f290, %f283, 0fBF000000;
	mul.f32 	%f292, %f283, %f291;
	fma.rn.f32 	%f293, %f292, %f283, %f283;
	fma.rn.f32 	%f294, %f282, 0f3F317218, %f293;
	setp.gt.u32 	%p83, %r259, 2139095039;
	fma.rn.f32 	%f295, %f278, 0f7F800000, 0f7F800000;
	selp.f32 	%f296, %f295, %f294, %p83;
	setp.eq.f32 	%p84, %f278, 0f00000000;
	neg.f32 	%f297, %f296;
	selp.f32 	%f298, 0f7F800000, %f297, %p84;
	div.rn.f32 	%f299, %f298, %f356;
	div.rn.f32 	%f300, %f299, %f362;
	add.f32 	%f301, %f300, 0f3F000000;
	cvt.rmi.f32.f32 	%f302, %f301;
	cvt.rzi.s32.f32 	%r344, %f302;
	@%p81 bra 	$L__BB3_93;
	sqrt.rn.f32 	%f303, %f36;
	mul.f32 	%f304, %f362, %f303;
	shr.u32 	%r263, %r341, 2;
	xor.b32  	%r264, %r263, %r341;
	shl.b32 	%r265, %r339, 4;
	shl.b32 	%r266, %r264, 1;
	xor.b32  	%r267, %r266, %r265;
	xor.b32  	%r268, %r267, %r264;
	xor.b32  	%r338, %r268, %r339;
	add.s32 	%r337, %r337, 724874;
	add.s32 	%r269, %r338, %r337;
	cvt.rn.f32.u32 	%f305, %r269;
	fma.rn.f32 	%f306, %f305, 0f2F800000, 0f2F000000;
	setp.lt.f32 	%p85, %f306, 0f00800000;
	mul.f32 	%f307, %f306, 0f4B000000;
	selp.f32 	%f308, %f307, %f306, %p85;
	selp.f32 	%f309, 0fC1B80000, 0f00000000, %p85;
	mov.b32 	%r270, %f308;
	add.s32 	%r271, %r270, -1059760811;
	and.b32  	%r272, %r271, -8388608;
	sub.s32 	%r273, %r270, %r272;
	mov.b32 	%f310, %r273;
	cvt.rn.f32.s32 	%f311, %r272;
	fma.rn.f32 	%f312, %f311, 0f34000000, %f309;
	add.f32 	%f313, %f310, 0fBF800000;
	fma.rn.f32 	%f314, %f313, 0fBE055027, 0f3E1039F6;
	fma.rn.f32 	%f315, %f314, %f313, 0fBDF8CDCC;
	fma.rn.f32 	%f316, %f315, %f313, 0f3E0F2955;
	fma.rn.f32 	%f317, %f316, %f313, 0fBE2AD8B9;
	fma.rn.f32 	%f318, %f317, %f313, 0f3E4CED0B;
	fma.rn.f32 	%f319, %f318, %f313, 0fBE7FFF22;
	fma.rn.f32 	%f320, %f319, %f313, 0f3EAAAA78;
	fma.rn.f32 	%f321, %f320, %f313, 0fBF000000;
	mul.f32 	%f322, %f313, %f321;
	fma.rn.f32 	%f323, %f322, %f313, %f313;
	fma.rn.f32 	%f324, %f312, 0f3F317218, %f323;
	setp.gt.u32 	%p86, %r270, 2139095039;
	fma.rn.f32 	%f325, %f308, 0f7F800000, 0f7F800000;
	selp.f32 	%f326, %f325, %f324, %p86;
	setp.eq.f32 	%p87, %f308, 0f00000000;
	neg.f32 	%f327, %f326;
	selp.f32 	%f328, 0f7F800000, %f327, %p87;
	div.rn.f32 	%f329, %f328, %f79;
	sub.f32 	%f371, %f329, %f304;
	mov.u32 	%r340, %r332;
	mov.u32 	%r341, %r333;
	mov.u32 	%r342, %r334;
	bra.uni 	$L__BB3_96;
$L__BB3_93:
	shr.u32 	%r274, %r341, 2;
	xor.b32  	%r275, %r274, %r341;
	shl.b32 	%r276, %r339, 4;
	shl.b32 	%r277, %r275, 1;
	xor.b32  	%r278, %r277, %r276;
	xor.b32  	%r279, %r278, %r275;
	xor.b32  	%r338, %r279, %r339;
	add.s32 	%r337, %r337, 724874;
	add.s32 	%r280, %r338, %r337;
	cvt.rn.f32.u32 	%f330, %r280;
	fma.rn.f32 	%f331, %f330, 0f2F800000, 0f2F000000;
	setp.lt.f32 	%p88, %f331, 0f00800000;
	mul.f32 	%f332, %f331, 0f4B000000;
	selp.f32 	%f333, %f332, %f331, %p88;
	selp.f32 	%f334, 0fC1B80000, 0f00000000, %p88;
	mov.b32 	%r281, %f333;
	add.s32 	%r282, %r281, -1059760811;
	and.b32  	%r283, %r282, -8388608;
	sub.s32 	%r284, %r281, %r283;
	mov.b32 	%f335, %r284;
	cvt.rn.f32.s32 	%f336, %r283;
	fma.rn.f32 	%f337, %f336, 0f34000000, %f334;
	add.f32 	%f338, %f335, 0fBF800000;
	fma.rn.f32 	%f339, %f338, 0fBE055027, 0f3E1039F6;
	fma.rn.f32 	%f340, %f339, %f338, 0fBDF8CDCC;
	fma.rn.f32 	%f341, %f340, %f338, 0f3E0F2955;
	fma.rn.f32 	%f342, %f341, %f338, 0fBE2AD8B9;
	fma.rn.f32 	%f343, %f342, %f338, 0f3E4CED0B;
	fma.rn.f32 	%f344, %f343, %f338, 0fBE7FFF22;
	fma.rn.f32 	%f345, %f344, %f338, 0f3EAAAA78;
	fma.rn.f32 	%f346, %f345, %f338, 0fBF000000;
	mul.f32 	%f347, %f338, %f346;
	fma.rn.f32 	%f348, %f347, %f338, %f338;
	fma.rn.f32 	%f349, %f337, 0f3F317218, %f348;
	setp.gt.u32 	%p89, %r281, 2139095039;
	fma.rn.f32 	%f350, %f333, 0f7F800000, 0f7F800000;
	selp.f32 	%f351, %f350, %f349, %p89;
	setp.eq.f32 	%p90, %f333, 0f00000000;
	neg.f32 	%f352, %f351;
	selp.f32 	%f353, 0f7F800000, %f352, %p90;
	div.rn.f32 	%f371, %f353, %f79;
	mov.u32 	%r340, %r332;
	mov.u32 	%r341, %r333;
	mov.u32 	%r342, %r334;
	bra.uni 	$L__BB3_96;
$L__BB3_94:
	ld.const.u32 	%r249, [d_comp];
	setp.eq.s32 	%p80, %r249, 0;
	add.s32 	%r344, %r344, -1;
	mov.u32 	%r338, %r332;
	mov.u32 	%r339, %r333;
	mov.u32 	%r340, %r334;
	@%p80 bra 	$L__BB3_96;
	sqrt.rn.f32 	%f274, %f36;
	mul.f32 	%f371, %f274, %f37;
	mov.u32 	%r338, %r332;
	mov.u32 	%r339, %r333;
	mov.u32 	%r340, %r334;
$L__BB3_96:
	add.f32 	%f372, %f78, %f371;
	add.s32 	%r290, %r290, 1;
	setp.ne.s32 	%p91, %r290, %r136;
	@%p91 bra 	$L__BB3_44;
$L__BB3_97:
	ld.param.u64 	%rd98, [_Z11run_momentsPfS_PiS0_S0_P17curandStateXORWOW_param_5];
	ld.param.u64 	%rd96, [_Z11run_momentsPfS_PiS0_S0_P17curandStateXORWOW_param_3];
	ld.param.u64 	%rd92, [_Z11run_momentsPfS_PiS0_S0_P17curandStateXORWOW_param_0];
	cvta.to.global.u64 	%rd84, %rd92;
	mov.u32 	%r286, %ctaid.x;
	mov.u32 	%r287, %ntid.x;
	mov.u32 	%r288, %tid.x;
	mad.lo.s32 	%r289, %r286, %r287, %r288;
	mul.wide.u32 	%rd85, %r289, 4;
	add.s64 	%rd86, %rd84, %rd85;
	st.global.f32 	[%rd86], %f372;
	st.global.u32 	[%rd13], %r344;
	cvta.to.global.u64 	%rd87, %rd96;
	add.s64 	%rd88, %rd87, %rd85;
	st.global.u32 	[%rd88], %r352;
	st.global.u32 	[%rd14], %r353;
	cvta.to.global.u64 	%rd89, %rd98;
	mul.wide.u32 	%rd90, %r289, 48;
	add.s64 	%rd91, %rd89, %rd90;
	st.global.v2.u32 	[%rd91], {%r337, %r342};
	st.global.v2.u32 	[%rd91+8], {%r341, %r340};
	st.global.v2.u32 	[%rd91+16], {%r339, %r338};
	st.global.v2.u32 	[%rd91+24], {%r7, %r8};
	st.global.f32 	[%rd91+32], %f2;
	st.global.f64 	[%rd91+40], %fd1;
	ret;

}


// ===== COMPILED SASS (sm_100) =====

	.target	sm_100

	.elftype	@"ET_EXEC"


//--------------------- .note.nv.tkinfo           --------------------------
	.section	.note.nv.tkinfo,"",@"SHT_NOTE"
	.sectionflags	@"SHF_NOTE_NV_TKINFO"
	.tkinfo
        /*0018*/ 	.word	0x00000002
        /*0030*/ 	.string	""
        /*0030*/ 	.string	"ptxas"
        /*0030*/ 	.string	"Cuda compilation tools, release 13.0, V13.0.88"
        /*0030*/ 	.string	"Build cuda_13.0.r13.0/compiler.36424714_0"
        /*0030*/ 	.string	"-arch sm_100 -m 64 "



//--------------------- .note.nv.cuinfo           --------------------------
	.section	.note.nv.cuinfo,"",@"SHT_NOTE"
	.sectionflags	@"SHF_NOTE_NV_CUINFO"
        /*0018*/ 	.short	0x0002
        /*001a*/ 	.short	0x0064
        /*001c*/ 	.short	0x0082
	.zero		2


//--------------------- .nv.info                  --------------------------
	.section	.nv.info,"",@"SHT_CUDA_INFO"
	.align	4


	//----- nvinfo : EIATTR_REGCOUNT
	.align		4
        /*0000*/ 	.byte	0x04, 0x2f
        /*0002*/ 	.short	(.L_25 - .L_24)
	.align		4
.L_24:
        /*0004*/ 	.word	index@(_Z12init_dev_rngPjP17curandStateXORWOW)
        /*0008*/ 	.word	0x0000000e


	//----- nvinfo : EIATTR_FRAME_SIZE
	.align		4
.L_25:
        /*000c*/ 	.byte	0x04, 0x11
        /*000e*/ 	.short	(.L_27 - .L_26)
	.align		4
.L_26:
        /*0010*/ 	.word	index@(_Z12init_dev_rngPjP17curandStateXORWOW)
        /*0014*/ 	.word	0x00000000


	//----- nvinfo : EIATTR_REGCOUNT
	.align		4
.L_27:
        /*0018*/ 	.byte	0x04, 0x2f
        /*001a*/ 	.short	(.L_29 - .L_28)
	.align		4
.L_28:
        /*001c*/ 	.word	index@(_Z10init_noisePfPiS0_S0_P17curandStateXORWOW)
        /*0020*/ 	.word	0x00000022


	//----- nvinfo : EIATTR_FRAME_SIZE
	.align		4
.L_29:
        /*0024*/ 	.byte	0x04, 0x11
        /*0026*/ 	.short	(.L_31 - .L_30)
	.align		4
.L_30:
        /*0028*/ 	.word	index@($__internal_8_$__cuda_sm3x_div_rn_noftz_f32_slowpath)
        /*002c*/ 	.word	0x00000000


	//----- nvinfo : EIATTR_FRAME_SIZE
	.align		4
.L_31:
        /*0030*/ 	.byte	0x04, 0x11
        /*0032*/ 	.short	(.L_33 - .L_32)
	.align		4
.L_32:
        /*0034*/ 	.word	index@($__internal_7_$__cuda_sm20_rem_s64)
        /*0038*/ 	.word	0x00000000


	//----- nvinfo : EIATTR_FRAME_SIZE
	.align		4
.L_33:
        /*003c*/ 	.byte	0x04, 0x11
        /*003e*/ 	.short	(.L_35 - .L_34)
	.align		4
.L_34:
        /*0040*/ 	.word	index@($__internal_6_$__cuda_sm20_rcp_rn_f32_slowpath)
        /*0044*/ 	.word	0x00000000


	//----- nvinfo : EIATTR_FRAME_SIZE
	.align		4
.L_35:
        /*0048*/ 	.byte	0x04, 0x11
        /*004a*/ 	.short	(.L_37 - .L_36)
	.align		4
.L_36:
        /*004c*/ 	.word	index@($__internal_5_$__cuda_sm20_div_s64)
        /*0050*/ 	.word	0x00000000


	//----- nvinfo : EIATTR_FRAME_SIZE
	.align		4
.L_37:
        /*0054*/ 	.byte	0x04, 0x11
        /*0056*/ 	.short	(.L_39 - .L_38)
	.align		4
.L_38:
        /*0058*/ 	.word	index@(_Z10init_noisePfPiS0_S0_P17curandStateXORWOW)
        /*005c*/ 	.word	0x00000000


	//----- nvinfo : EIATTR_REGCOUNT
	.align		4
.L_39:
        /*0060*/ 	.byte	0x04, 0x2f
        /*0062*/ 	.short	(.L_41 - .L_40)
	.align		4
.L_40:
        /*0064*/ 	.word	index@(_Z4foldPfS_)
        /*0068*/ 	.word	0x0000000e


	//----- nvinfo : EIATTR_FRAME_SIZE
	.align		4
.L_41:
        /*006c*/ 	.byte	0x04, 0x11
        /*006e*/ 	.short	(.L_43 - .L_42)
	.align		4
.L_42:
        /*0070*/ 	.word	index@(_Z4foldPfS_)
        /*0074*/ 	.word	0x00000000


	//----- nvinfo : EIATTR_REGCOUNT
	.align		4
.L_43:
        /*0078*/ 	.byte	0x04, 0x2f
        /*007a*/ 	.short	(.L_45 - .L_44)
	.align		4
.L_44:
        /*007c*/ 	.word	index@(_Z11run_momentsPfS_PiS0_S0_P17curandStateXORWOW)
        /*0080*/ 	.word	0x0000002f


	//----- nvinfo : EIATTR_FRAME_SIZE
	.align		4
.L_45:
        /*0084*/ 	.byte	0x04, 0x11
        /*0086*/ 	.short	(.L_47 - .L_46)
	.align		4
.L_46:
        /*0088*/ 	.word	index@($__internal_4_$__cuda_sm3x_div_rn_noftz_f32_slowpath)
        /*008c*/ 	.word	0x00000020


	//----- nvinfo : EIATTR_FRAME_SIZE
	.align		4
.L_47:
        /*0090*/ 	.byte	0x04, 0x11
        /*0092*/ 	.short	(.L_49 - .L_48)
	.align		4
.L_48:
        /*0094*/ 	.word	index@($__internal_3_$__cuda_sm20_sqrt_rn_f32_slowpath)
        /*0098*/ 	.word	0x00000020


	//----- nvinfo : EIATTR_FRAME_SIZE
	.align		4
.L_49:
        /*009c*/ 	.byte	0x04, 0x11
        /*009e*/ 	.short	(.L_51 - .L_50)
	.align		4
.L_50:
        /*00a0*/ 	.word	index@($__internal_2_$__cuda_sm20_rem_s64)
        /*00a4*/ 	.word	0x00000020


	//----- nvinfo : EIATTR_FRAME_SIZE
	.align		4
.L_51:
        /*00a8*/ 	.byte	0x04, 0x11
        /*00aa*/ 	.short	(.L_53 - .L_52)
	.align		4
.L_52:
        /*00ac*/ 	.word	index@($__internal_1_$__cuda_sm20_rcp_rn_f32_slowpath)
        /*00b0*/ 	.word	0x00000020


	//----- nvinfo : EIATTR_FRAME_SIZE
	.align		4
.L_53:
        /*00b4*/ 	.byte	0x04, 0x11
        /*00b6*/ 	.short	(.L_55 - .L_54)
	.align		4
.L_54:
        /*00b8*/ 	.word	index@($__internal_0_$__cuda_sm20_div_s64)
        /*00bc*/ 	.word	0x00000020


	//----- nvinfo : EIATTR_FRAME_SIZE
	.align		4
.L_55:
        /*00c0*/ 	.byte	0x04, 0x11
        /*00c2*/ 	.short	(.L_57 - .L_56)
	.align		4
.L_56:
        /*00c4*/ 	.word	index@(_Z11run_momentsPfS_PiS0_S0_P17curandStateXORWOW)
        /*00c8*/ 	.word	0x00000020


	//----- nvinfo : EIATTR_MIN_STACK_SIZE
	.align		4
.L_57:
        /*00cc*/ 	.byte	0x04, 0x12
        /*00ce*/ 	.short	(.L_59 - .L_58)
	.align		4
.L_58:
        /*00d0*/ 	.word	index@(_Z11run_momentsPfS_PiS0_S0_P17curandStateXORWOW)
        /*00d4*/ 	.word	0x00000020


	//----- nvinfo : EIATTR_MIN_STACK_SIZE
	.align		4
.L_59:
        /*00d8*/ 	.byte	0x04, 0x12
        /*00da*/ 	.short	(.L_61 - .L_60)
	.align		4
.L_60:
        /*00dc*/ 	.word	index@(_Z4foldPfS_)
        /*00e0*/ 	.word	0x00000000


	//----- nvinfo : EIATTR_MIN_STACK_SIZE
	.align		4
.L_61:
        /*00e4*/ 	.byte	0x04, 0x12
        /*00e6*/ 	.short	(.L_63 - .L_62)
	.align		4
.L_62:
        /*00e8*/ 	.word	index@(_Z10init_noisePfPiS0_S0_P17curandStateXORWOW)
        /*00ec*/ 	.word	0x00000000


	//----- nvinfo : EIATTR_MIN_STACK_SIZE
	.align		4
.L_63:
        /*00f0*/ 	.byte	0x04, 0x12
        /*00f2*/ 	.short	(.L_65 - .L_64)
	.align		4
.L_64:
        /*00f4*/ 	.word	index@(_Z12init_dev_rngPjP17curandStateXORWOW)
        /*00f8*/ 	.word	0x00000000
.L_65:


//--------------------- .nv.compat                --------------------------
	.section	.nv.compat,"",@"SHT_CUDA_COMPAT_INFO"
	.align	4
        /*0000*/ 	.byte	0x02, 0x09, 0x00, 0x00, 0x02, 0x02, 0x01, 0x00, 0x02, 0x05, 0x05, 0x00, 0x03, 0x07, 0x01, 0x01
        /*0010*/ 	.byte	0x02, 0x03, 0x00, 0x00, 0x02, 0x06, 0x01, 0x00, 0x04, 0x0b, 0x08, 0x00, 0x01, 0x00, 0x00, 0x00
        /*0020*/ 	.byte	0x00, 0x00, 0x00, 0x00


//--------------------- .nv.info._Z11run_momentsPfS_PiS0_S0_P17curandStateXORWOW --------------------------
	.section	.nv.info._Z11run_momentsPfS_PiS0_S0_P17curandStateXORWOW,"",@"SHT_CUDA_INFO"
	.sectionflags	@""
	.align	4


	//----- nvinfo : EIATTR_CUDA_API_VERSION
	.align		4
        /*0000*/ 	.byte	0x04, 0x37
        /*0002*/ 	.short	(.L_67 - .L_66)
.L_66:
        /*0004*/ 	.word	0x00000082


	//----- nvinfo : EIATTR_KPARAM_INFO
	.align		4
.L_67:
        /*0008*/ 	.byte	0x04, 0x17
        /*000a*/ 	.short	(.L_69 - .L_68)
.L_68:
        /*000c*/ 	.word	0x00000000
        /*0010*/ 	.short	0x0005
        /*0012*/ 	.short	0x0028
        /*0014*/ 	.byte	0x00, 0xf5, 0x21, 0x00


	//----- nvinfo : EIATTR_KPARAM_INFO
	.align		4
.L_69:
        /*0018*/ 	.byte	0x04, 0x17
        /*001a*/ 	.short	(.L_71 - .L_70)
.L_70:
        /*001c*/ 	.word	0x00000000
        /*0020*/ 	.short	0x0004
        /*0022*/ 	.short	0x0020
        /*0024*/ 	.byte	0x00, 0xf5, 0x21, 0x00


	//----- nvinfo : EIATTR_KPARAM_INFO
	.align		4
.L_71:
        /*0028*/ 	.byte	0x04, 0x17
        /*002a*/ 	.short	(.L_73 - .L_72)
.L_72:
        /*002c*/ 	.word	0x00000000
        /*0030*/ 	.short	0x0003
        /*0032*/ 	.short	0x0018
        /*0034*/ 	.byte	0x00, 0xf5, 0x21, 0x00


	//----- nvinfo : EIATTR_KPARAM_INFO
	.align		4
.L_73:
        /*0038*/ 	.byte	0x04, 0x17
        /*003a*/ 	.short	(.L_75 - .L_74)
.L_74:
        /*003c*/ 	.word	0x00000000
        /*0040*/ 	.short	0x0002
        /*0042*/ 	.short	0x0010
        /*0044*/ 	.byte	0x00, 0xf5, 0x21, 0x00


	//----- nvinfo : EIATTR_KPARAM_INFO
	.align		4
.L_75:
        /*0048*/ 	.byte	0x04, 0x17
        /*004a*/ 	.short	(.L_77 - .L_76)
.L_76:
        /*004c*/ 	.word	0x00000000
        /*0050*/ 	.short	0x0001
        /*0052*/ 	.short	0x0008
        /*0054*/ 	.byte	0x00, 0xf5, 0x21, 0x00


	//----- nvinfo : EIATTR_KPARAM_INFO
	.align		4
.L_77:
        /*0058*/ 	.byte	0x04, 0x17
        /*005a*/ 	.short	(.L_79 - .L_78)
.L_78:
        /*005c*/ 	.word	0x00000000
        /*0060*/ 	.short	0x0000
        /*0062*/ 	.short	0x0000
        /*0064*/ 	.byte	0x00, 0xf5, 0x21, 0x00


	//----- nvinfo : EIATTR_SPARSE_MMA_MASK
	.align		4
.L_79:
        /*0068*/ 	.byte	0x03, 0x50
        /*006a*/ 	.short	0x0000


	//----- nvinfo : EIATTR_MAXREG_COUNT
	.align		4
        /*006c*/ 	.byte	0x03, 0x1b
        /*006e*/ 	.short	0x00ff


	//----- nvinfo : EIATTR_MERCURY_ISA_VERSION
	.align		4
        /*0070*/ 	.byte	0x03, 0x5f
        /*0072*/ 	.short	0x0101


	//----- nvinfo : EIATTR_VRC_CTA_INIT_COUNT
	.align		4
        /*0074*/ 	.byte	0x02, 0x4a
	.zero		1
	.zero		1


	//----- nvinfo : EIATTR_EXIT_INSTR_OFFSETS
	.align		4
        /*0078*/ 	.byte	0x04, 0x1c
        /*007a*/ 	.short	(.L_81 - .L_80)


	//   ....[0]....
.L_80:
        /*007c*/ 	.word	0x00005b90


	//----- nvinfo : EIATTR_CRS_STACK_SIZE
	.align		4
.L_81:
        /*0080*/ 	.byte	0x04, 0x1e
        /*0082*/ 	.short	(.L_83 - .L_82)
.L_82:
        /*0084*/ 	.word	0x00000000


	//----- nvinfo : EIATTR_CBANK_PARAM_SIZE
	.align		4
.L_83:
        /*0088*/ 	.byte	0x03, 0x19
        /*008a*/ 	.short	0x0030


	//----- nvinfo : EIATTR_PARAM_CBANK
	.align		4
        /*008c*/ 	.byte	0x04, 0x0a
        /*008e*/ 	.short	(.L_85 - .L_84)
	.align		4
.L_84:
        /*0090*/ 	.word	index@(.nv.constant0._Z11run_momentsPfS_PiS0_S0_P17curandStateXORWOW)
        /*0094*/ 	.short	0x0380
        /*0096*/ 	.short	0x0030


	//----- nvinfo : EIATTR_SW_WAR
	.align		4
.L_85:
        /*0098*/ 	.byte	0x04, 0x36
        /*009a*/ 	.short	(.L_87 - .L_86)
.L_86:
        /*009c*/ 	.word	0x00000008
.L_87:


//--------------------- .nv.info._Z4foldPfS_      --------------------------
	.section	.nv.info._Z4foldPfS_,"",@"SHT_CUDA_INFO"
	.sectionflags	@""
	.align	4


	//----- nvinfo : EIATTR_CUDA_API_VERSION
	.align		4
        /*0000*/ 	.byte	0x04, 0x37
        /*0002*/ 	.short	(.L_89 - .L_88)
.L_88:
        /*0004*/ 	.word	0x00000082


	//----- nvinfo : EIATTR_KPARAM_INFO
	.align		4
.L_89:
        /*0008*/ 	.byte	0x04, 0x17
        /*000a*/ 	.short	(.L_91 - .L_90)
.L_90:
        /*000c*/ 	.word	0x00000000
        /*0010*/ 	.short	0x0001
        /*0012*/ 	.short	0x0008
        /*0014*/ 	.byte	0x00, 0xf5, 0x21, 0x00


	//----- nvinfo : EIATTR_KPARAM_INFO
	.align		4
.L_91:
        /*0018*/ 	.byte	0x04, 0x17
        /*001a*/ 	.short	(.L_93 - .L_92)
.L_92:
        /*001c*/ 	.word	0x00000000
        /*0020*/ 	.short	0x0000
        /*0022*/ 	.short	0x0000
        /*0024*/ 	.byte	0x00, 0xf5, 0x21, 0x00


	//----- nvinfo : EIATTR_SPARSE_MMA_MASK
	.align		4
.L_93:
        /*0028*/ 	.byte	0x03, 0x50
        /*002a*/ 	.short	0x0000


	//----- nvinfo : EIATTR_MAXREG_COUNT
	.align		4
        /*002c*/ 	.byte	0x03, 0x1b
        /*002e*/ 	.short	0x00ff


	//----- nvinfo : EIATTR_MERCURY_ISA_VERSION
	.align		4
        /*0030*/ 	.byte	0x03, 0x5f
        /*0032*/ 	.short	0x0101


	//----- nvinfo : EIATTR_VRC_CTA_INIT_COUNT
	.align		4
        /*0034*/ 	.byte	0x02, 0x4a
	.zero		1
	.zero		1


	//----- nvinfo : EIATTR_EXIT_INSTR_OFFSETS
	.align		4
        /*0038*/ 	.byte	0x04, 0x1c
        /*003a*/ 	.short	(.L_95 - .L_94)


	//   ....[0]....
.L_94:
        /*003c*/ 	.word	0x00000130


	//----- nvinfo : EIATTR_CBANK_PARAM_SIZE
	.align		4
.L_95:
        /*0040*/ 	.byte	0x03, 0x19
        /*0042*/ 	.short	0x0010


	//----- nvinfo : EIATTR_PARAM_CBANK
	.align		4
        /*0044*/ 	.byte	0x04, 0x0a
        /*0046*/ 	.short	(.L_97 - .L_96)
	.align		4
.L_96:
        /*0048*/ 	.word	index@(.nv.constant0._Z4foldPfS_)
        /*004c*/ 	.short	0x0380
        /*004e*/ 	.short	0x0010


	//----- nvinfo : EIATTR_SW_WAR
	.align		4
.L_97:
        /*0050*/ 	.byte	0x04, 0x36
        /*0052*/ 	.short	(.L_99 - .L_98)
.L_98:
        /*0054*/ 	.word	0x00000008
.L_99:


//--------------------- .nv.info._Z10init_noisePfPiS0_S0_P17curandStateXORWOW --------------------------
	.section	.nv.info._Z10init_noisePfPiS0_S0_P17curandStateXORWOW,"",@"SHT_CUDA_INFO"
	.sectionflags	@""
	.align	4


	//----- nvinfo : EIATTR_CUDA_API_VERSION
	.align		4
        /*0000*/ 	.byte	0x04, 0x37
        /*0002*/ 	.short	(.L_101 - .L_100)
.L_100:
        /*0004*/ 	.word	0x00000082


	//----- nvinfo : EIATTR_KPARAM_INFO
	.align		4
.L_101:
        /*0008*/ 	.byte	0x04, 0x17
        /*000a*/ 	.short	(.L_103 - .L_102)
.L_102:
        /*000c*/ 	.word	0x00000000
        /*0010*/ 	.short	0x0004
        /*0012*/ 	.short	0x0020
        /*0014*/ 	.byte	0x00, 0xf5, 0x21, 0x00


	//----- nvinfo : EIATTR_KPARAM_INFO
	.align		4
.L_103:
        /*0018*/ 	.byte	0x04, 0x17
        /*001a*/ 	.short	(.L_105 - .L_104)
.L_104:
        /*001c*/ 	.word	0x00000000
        /*0020*/ 	.short	0x0003
        /*0022*/ 	.short	0x0018
        /*0024*/ 	.byte	0x00, 0xf5, 0x21, 0x00


	//----- nvinfo : EIATTR_KPARAM_INFO
	.align		4
.L_105:
        /*0028*/ 	.byte	0x04, 0x17
        /*002a*/ 	.short	(.L_107 - .L_106)
.L_106:
        /*002c*/ 	.word	0x00000000
        /*0030*/ 	.short	0x0002
        /*0032*/ 	.short	0x0010
        /*0034*/ 	.byte	0x00, 0xf5, 0x21, 0x00


	//----- nvinfo : EIATTR_KPARAM_INFO
	.align		4
.L_107:
        /*0038*/ 	.byte	0x04, 0x17
        /*003a*/ 	.short	(.L_109 - .L_108)
.L_108:
        /*003c*/ 	.word	0x00000000
        /*0040*/ 	.short	0x0001
        /*0042*/ 	.short	0x0008
        /*0044*/ 	.byte	0x00, 0xf5, 0x21, 0x00


	//----- nvinfo : EIATTR_KPARAM_INFO
	.align		4
.L_109:
        /*0048*/ 	.byte	0x04, 0x17
        /*004a*/ 	.short	(.L_111 - .L_110)
.L_110:
        /*004c*/ 	.word	0x00000000
        /*0050*/ 	.short	0x0000
        /*0052*/ 	.short	0x0000
        /*0054*/ 	.byte	0x00, 0xf5, 0x21, 0x00


	//----- nvinfo : EIATTR_SPARSE_MMA_MASK
	.align		4
.L_111:
        /*0058*/ 	.byte	0x03, 0x50
        /*005a*/ 	.short	0x0000


	//----- nvinfo : EIATTR_MAXREG_COUNT
	.align		4
        /*005c*/ 	.byte	0x03, 0x1b
        /*005e*/ 	.short	0x00ff


	//----- nvinfo : EIATTR_MERCURY_ISA_VERSION
	.align		4
        /*0060*/ 	.byte	0x03, 0x5f
        /*0062*/ 	.short	0x0101


	//----- nvinfo : EIATTR_VRC_CTA_INIT_COUNT
	.align		4
        /*0064*/ 	.byte	0x02, 0x4a
	.zero		1
	.zero		1


	//----- nvinfo : EIATTR_EXIT_INSTR_OFFSETS
	.align		4
        /*0068*/ 	.byte	0x04, 0x1c
        /*006a*/ 	.short	(.L_113 - .L_112)


	//   ....[0]....
.L_112:
        /*006c*/ 	.word	0x00002410


	//----- nvinfo : EIATTR_CRS_STACK_SIZE
	.align		4
.L_113:
        /*0070*/ 	.byte	0x04, 0x1e
        /*0072*/ 	.short	(.L_115 - .L_114)
.L_114:
        /*0074*/ 	.word	0x00000000


	//----- nvinfo : EIATTR_CBANK_PARAM_SIZE
	.align		4
.L_115:
        /*0078*/ 	.byte	0x03, 0x19
        /*007a*/ 	.short	0x0028


	//----- nvinfo : EIATTR_PARAM_CBANK
	.align		4
        /*007c*/ 	.byte	0x04, 0x0a
        /*007e*/ 	.short	(.L_117 - .L_116)
	.align		4
.L_116:
        /*0080*/ 	.word	index@(.nv.constant0._Z10init_noisePfPiS0_S0_P17curandStateXORWOW)
        /*0084*/ 	.short	0x0380
        /*0086*/ 	.short	0x0028


	//----- nvinfo : EIATTR_SW_WAR
	.align		4
.L_117:
        /*0088*/ 	.byte	0x04, 0x36
        /*008a*/ 	.short	(.L_119 - .L_118)
.L_118:
        /*008c*/ 	.word	0x00000008
.L_119:


//--------------------- .nv.info._Z12init_dev_rngPjP17curandStateXORWOW --------------------------
	.section	.nv.info._Z12init_dev_rngPjP17curandStateXORWOW,"",@"SHT_CUDA_INFO"
	.sectionflags	@""
	.align	4


	//----- nvinfo : EIATTR_CUDA_API_VERSION
	.align		4
        /*0000*/ 	.byte	0x04, 0x37
        /*0002*/ 	.short	(.L_121 - .L_120)
.L_120:
        /*0004*/ 	.word	0x00000082


	//----- nvinfo : EIATTR_KPARAM_INFO
	.align		4
.L_121:
        /*0008*/ 	.byte	0x04, 0x17
        /*000a*/ 	.short	(.L_123 - .L_122)
.L_122:
        /*000c*/ 	.word	0x00000000
        /*0010*/ 	.short	0x0001
        /*0012*/ 	.short	0x0008
        /*0014*/ 	.byte	0x00, 0xf5, 0x21, 0x00


	//----- nvinfo : EIATTR_KPARAM_INFO
	.align		4
.L_123:
        /*0018*/ 	.byte	0x04, 0x17
        /*001a*/ 	.short	(.L_125 - .L_124)
.L_124:
        /*001c*/ 	.word	0x00000000
        /*0020*/ 	.short	0x0000
        /*0022*/ 	.short	0x0000
        /*0024*/ 	.byte	0x00, 0xf5, 0x21, 0x00


	//----- nvinfo : EIATTR_SPARSE_MMA_MASK
	.align		4
.L_125:
        /*0028*/ 	.byte	0x03, 0x50
        /*002a*/ 	.short	0x0000


	//----- nvinfo : EIATTR_MAXREG_COUNT
	.align		4
        /*002c*/ 	.byte	0x03, 0x1b
        /*002e*/ 	.short	0x00ff


	//----- nvinfo : EIATTR_MERCURY_ISA_VERSION
	.align		4
        /*0030*/ 	.byte	0x03, 0x5f
        /*0032*/ 	.short	0x0101


	//----- nvinfo : EIATTR_VRC_CTA_INIT_COUNT
	.align		4
        /*0034*/ 	.byte	0x02, 0x4a
	.zero		1
	.zero		1


	//----- nvinfo : EIATTR_EXIT_INSTR_OFFSETS
	.align		4
        /*0038*/ 	.byte	0x04, 0x1c
        /*003a*/ 	.short	(.L_127 - .L_126)


	//   ....[0]....
.L_126:
        /*003c*/ 	.word	0x00000190


	//----- nvinfo : EIATTR_CBANK_PARAM_SIZE
	.align		4
.L_127:
        /*0040*/ 	.byte	0x03, 0x19
        /*0042*/ 	.short	0x0010


	//----- nvinfo : EIATTR_PARAM_CBANK
	.align		4
        /*0044*/ 	.byte	0x04, 0x0a
        /*0046*/ 	.short	(.L_129 - .L_128)
	.align		4
.L_128:
        /*0048*/ 	.word	index@(.nv.constant0._Z12init_dev_rngPjP17curandStateXORWOW)
        /*004c*/ 	.short	0x0380
        /*004e*/ 	.short	0x0010


	//----- nvinfo : EIATTR_SW_WAR
	.align		4
.L_129:
        /*0050*/ 	.byte	0x04, 0x36
        /*0052*/ 	.short	(.L_131 - .L_130)
.L_130:
        /*0054*/ 	.word	0x00000008
.L_131:


//--------------------- .nv.callgraph             --------------------------
	.section	.nv.callgraph,"",@"SHT_CUDA_CALLGRAPH"
	.align	4
	.sectionentsize	8
	.align		4
        /*0000*/ 	.word	0x00000000
	.align		4
        /*0004*/ 	.word	0xffffffff
	.align		4
        /*0008*/ 	.word	0x00000000
	.align		4
        /*000c*/ 	.word	0xfffffffe
	.align		4
        /*0010*/ 	.word	0x00000000
	.align		4
        /*0014*/ 	.word	0xfffffffd
	.align		4
        /*0018*/ 	.word	0x00000000
	.align		4
        /*001c*/ 	.word	0xfffffffc


//--------------------- .nv.constant4             --------------------------
	.section	.nv.constant4,"a",@progbits
	.align	8
	.align		8
.nv.constant4:
        /*0000*/ 	.dword	precalc_xorwow_matrix
	.align		8
        /*0008*/ 	.dword	precalc_xorwow_offset_matrix
	.align		8
        /*0010*/ 	.dword	mrg32k3aM1
	.align		8
        /*0018*/ 	.dword	mrg32k3aM2
	.align		8
        /*0020*/ 	.dword	mrg32k3aM1SubSeq
	.align		8
        /*0028*/ 	.dword	mrg32k3aM2SubSeq
	.align		8
        /*0030*/ 	.dword	mrg32k3aM1Seq
	.align		8
        /*0038*/ 	.dword	mrg32k3aM2Seq
	.align		8
        /*0040*/ 	.dword	__cudart_i2opi_f


//--------------------- .nv.constant3             --------------------------
	.section	.nv.constant3,"a",@progbits
	.align	8
.nv.constant3:
	.type		__cr_lgamma_table,@object
	.size		__cr_lgamma_table,(d_Dg - __cr_lgamma_table)
__cr_lgamma_table:
        /*0000*/ 	.byte	0x00, 0x00, 0x00, 0x00, 0x00, 0x00, 0x00, 0x00, 0x00, 0x00, 0x00, 0x00, 0x00, 0x00, 0x00, 0x00
        /*0010*/ 	.byte	0xef, 0x39, 0xfa, 0xfe, 0x42, 0x2e, 0xe6, 0x3f, 0x02, 0x20, 0x2a, 0xfa, 0x0b, 0xab, 0xfc, 0x3f
        /*0020*/ 	.byte	0xf9, 0x2c, 0x92, 0x7c, 0xa7, 0x6c, 0x09, 0x40, 0xc9, 0x79, 0x44, 0x3c, 0x64, 0x26, 0x13, 0x40
        /*0030*/ 	.byte	0xca, 0x01, 0xcf, 0x3a, 0x27, 0x51, 0x1a, 0x40, 0x30, 0xcc, 0x2d, 0xf3, 0xe1, 0x0c, 0x21, 0x40
        /*0040*/ 	.byte	0x0d, 0xb7, 0xfc, 0x82, 0x8e, 0x35, 0x25, 0x40
	.type		d_Dg,@object
	.size		d_Dg,(d_Dp - d_Dg)
d_Dg:
	.zero		4
	.type		d_Dp,@object
	.size		d_Dp,(d_lambda - d_Dp)
d_Dp:
	.zero		4
	.type		d_lambda,@object
	.size		d_lambda,(d_mean - d_lambda)
d_lambda:
	.zero		4
	.type		d_mean,@object
	.size		d_mean,(d_fa - d_mean)
d_mean:
	.zero		4
	.type		d_fa,@object
	.size		d_fa,(d_fb - d_fa)
d_fa:
	.zero		4
	.type		d_fb,@object
	.size		d_fb,(d_mua - d_fb)
d_fb:
	.zero		4
	.type		d_mua,@object
	.size		d_mua,(d_mub - d_mua)
d_mua:
	.zero		4
	.type		d_mub,@object
	.size		d_mub,(d_comp - d_mub)
d_mub:
	.zero		4
	.type		d_comp,@object
	.size		d_comp,(d_spp - d_comp)
d_comp:
	.zero		4
	.type		d_spp,@object
	.size		d_spp,(d_samples - d_spp)
d_spp:
	.zero		4
	.type		d_samples,@object
	.size		d_samples,(.L_19 - d_samples)
d_samples:
	.zero		4
.L_19:
	.zero		4
	.type		d_paths,@object
	.size		d_paths,(d_domainx - d_paths)
d_paths:
	.zero		8
	.type		d_domainx,@object
	.size		d_domainx,(.L_21 - d_domainx)
d_domainx:
	.zero		1
.L_21:
	.zero		3
	.type		d_points,@object
	.size		d_points,(.L_22 - d_points)
d_points:
	.zero		4
.L_22:


//--------------------- .text._Z11run_momentsPfS_PiS0_S0_P17curandStateXORWOW --------------------------
	.section	.text._Z11run_momentsPfS_PiS0_S0_P17curandStateXORWOW,"ax",@progbits
	.align	128
        .global         _Z11run_momentsPfS_PiS0_S0_P17curandStateXORWOW
        .type           _Z11run_momentsPfS_PiS0_S0_P17curandStateXORWOW,@function
        .size           _Z11run_momentsPfS_PiS0_S0_P17curandStateXORWOW,(.L_x_232 - _Z11run_momentsPfS_PiS0_S0_P17curandStateXORWOW)
        .other          _Z11run_momentsPfS_PiS0_S0_P17curandStateXORWOW,@"STO_CUDA_ENTRY STV_DEFAULT"
_Z11run_momentsPfS_PiS0_S0_P17curandStateXORWOW:
.text._Z11run_momentsPfS_PiS0_S0_P17curandStateXORWOW:
[----:B------:R-:W0:Y:S01]  /*0000*/  LDC R1, c[0x0][0x37c] ;  /* 0x0000df00ff017b82 */ /* 0x000e220000000800 */
[----:B------:R-:W1:Y:S07]  /*0010*/  S2R R0, SR_TID.X ;  /* 0x0000000000007919 */ /* 0x000e6e0000002100 */
[----:B------:R-:W1:Y:S01]  /*0020*/  S2UR UR4, SR_CTAID.X ;  /* 0x00000000000479c3 */ /* 0x000e620000002500 */
[----:B------:R-:W2:Y:S01]  /*0030*/  LDCU.64 UR8, c[0x0][0x358] ;  /* 0x00006b00ff0877ac */ /* 0x000ea20008000a00 */
[----:B0-----:R-:W-:-:S06]  /*0040*/  IADD3 R1, PT, PT, R1, -0x20, RZ ;  /* 0xffffffe001017810 */ /* 0x001fcc0007ffe0ff */
[----:B------:R-:W1:Y:S08]  /*0050*/  LDC R3, c[0x0][0x360] ;  /* 0x0000d800ff037b82 */ /* 0x000e700000000800 */
[----:B------:R-:W0:Y:S08]  /*0060*/  LDC.64 R34, c[0x0][0x380] ;  /* 0x0000e000ff227b82 */ /* 0x000e300000000a00 */
[----:B------:R-:W3:Y:S01]  /*0070*/  LDC.64 R4, c[0x0][0x3a8] ;  /* 0x0000ea00ff047b82 */ /* 0x000ee20000000a00 */
[----:B------:R-:W4:Y:S01]  /*0080*/  LDCU UR5, c[0x3][0x4c] ;  /* 0x00c00980ff0577ac */ /* 0x000f220008000800 */
[----:B------:R-:W4:Y:S01]  /*0090*/  LDCU.64 UR10, c[0x3][0x58] ;  /* 0x00c00b00ff0a77ac */ /* 0x000f220008000a00 */
[----:B-1----:R-:W-:Y:S01]  /*00a0*/  IMAD R3, R3, UR4, R0 ;  /* 0x0000000403037c24 */ /* 0x002fe2000f8e0200 */
[----:B------:R-:W1:Y:S01]  /*00b0*/  LDCU UR4, c[0x3][0x7c] ;  /* 0x00c00f80ff0477ac */ /* 0x000e620008000800 */
[----:B------:R-:W4:Y:S02]  /*00c0*/  LDCU.64 UR12, c[0x3][0x60] ;  /* 0x00c00c00ff0c77ac */ /* 0x000f240008000a00 */
[----:B0-----:R-:W-:-:S06]  /*00d0*/  IMAD.WIDE.U32 R34, R3, 0x4, R34 ;  /* 0x0000000403227825 */ /* 0x001fcc00078e0022 */
[----:B--2---:R0:W5:Y:S01]  /*00e0*/  LDG.E R34, desc[UR8][R34.64] ;  /* 0x0000000822227981 */ /* 0x004162000c1e1900 */
[----:B---3--:R-:W-:-:S05]  /*00f0*/  IMAD.WIDE.U32 R4, R3, 0x30, R4 ;  /* 0x0000003003047825 */ /* 0x008fca00078e0004 */
[----:B------:R0:W5:Y:S04]  /*0100*/  LDG.E R14, desc[UR8][R4.64+0x20] ;  /* 0x00002008040e7981 */ /* 0x000168000c1e1900 */
[----:B------:R0:W5:Y:S04]  /*0110*/  LDG.E.64 R16, desc[UR8][R4.64+0x28] ;  /* 0x0000280804107981 */ /* 0x000168000c1e1b00 */
[----:B------:R0:W5:Y:S04]  /*0120*/  LDG.E.64 R18, desc[UR8][R4.64] ;  /* 0x0000000804127981 */ /* 0x000168000c1e1b00 */
[----:B------:R0:W5:Y:S04]  /*0130*/  LDG.E.64 R20, desc[UR8][R4.64+0x8] ;  /* 0x0000080804147981 */ /* 0x000168000c1e1b00 */
[----:B------:R0:W5:Y:S04]  /*0140*/  LDG.E.64 R22, desc[UR8][R4.64+0x10] ;  /* 0x0000100804167981 */ /* 0x000168000c1e1b00 */
[----:B------:R0:W5:Y:S01]  /*0150*/  LDG.E.64 R24, desc[UR8][R4.64+0x18] ;  /* 0x0000180804187981 */ /* 0x000162000c1e1b00 */
[----:B------:R-:W2:Y:S01]  /*0160*/  LDCU UR6, c[0x3][0x50] ;  /* 0x00c00a00ff0677ac */ /* 0x000ea20008000800 */
[----:B-1----:R-:W-:Y:S01]  /*0170*/  UISETP.NE.U32.AND UP0, UPT, UR4, URZ, UPT ;  /* 0x000000ff0400728c */ /* 0x002fe2000bf05070 */
[----:B----4-:R-:W-:Y:S01]  /*0180*/  IMAD.U32 R13, RZ, RZ, UR10 ;  /* 0x0000000aff0d7e24 */ /* 0x010fe2000f8e00ff */
[----:B------:R-:W-:Y:S01]  /*0190*/  MOV R12, UR11 ;  /* 0x0000000b000c7c02 */ /* 0x000fe20008000f00 */
[----:B------:R-:W-:Y:S01]  /*01a0*/  IMAD.U32 R11, RZ, RZ, UR12 ;  /* 0x0000000cff0b7e24 */ /* 0x000fe2000f8e00ff */
[----:B------:R-:W-:Y:S01]  /*01b0*/  MOV R10, UR13 ;  /* 0x0000000d000a7c02 */ /* 0x000fe20008000f00 */
[----:B------:R-:W-:Y:S01]  /*01c0*/  IMAD.U32 R2, RZ, RZ, UR5 ;  /* 0x00000005ff027e24 */ /* 0x000fe2000f8e00ff */
[----:B--2---:R-:W-:-:S03]  /*01d0*/  MOV R9, UR6 ;  /* 0x0000000600097c02 */ /* 0x004fc60008000f00 */
[----:B0-----:R-:W-:Y:S05]  /*01e0*/  BRA.U UP0, `(.L_x_0) ;  /* 0x0000000100547547 */ /* 0x001fea000b800000 */
[----:B------:R-:W0:Y:S02]  /*01f0*/  LDCU UR4, c[0x3][0x78] ;  /* 0x00c00f00ff0477ac */ /* 0x000e240008000800 */
[----:B0-----:R-:W0:Y:S01]  /*0200*/  I2F.U32.RP R0, UR4 ;  /* 0x0000000400007d06 */ /* 0x001e220008209000 */
[----:B------:R-:W-:-:S07]  /*0210*/  ISETP.NE.U32.AND P2, PT, RZ, UR4, PT ;  /* 0x00000004ff007c0c */ /* 0x000fce000bf45070 */
[----:B0-----:R-:W0:Y:S02]  /*0220*/  MUFU.RCP R0, R0 ;  /* 0x0000000000007308 */ /* 0x001e240000001000 */
[----:B0-----:R-:W-:-:S06]  /*0230*/  VIADD R4, R0, 0xffffffe ;  /* 0x0ffffffe00047836 */ /* 0x001fcc0000000000 */
[----:B------:R0:W1:Y:S02]  /*0240*/  F2I.FTZ.U32.TRUNC.NTZ R5, R4 ;  /* 0x0000000400057305 */ /* 0x000064000021f000 */
[----:B0-----:R-:W-:Y:S01]  /*0250*/  IMAD.MOV.U32 R4, RZ, RZ, RZ ;  /* 0x000000ffff047224 */ /* 0x001fe200078e00ff */
[----:B-1----:R-:W-:-:S05]  /*0260*/  IADD3 R7, PT, PT, RZ, -R5, RZ ;  /* 0x80000005ff077210 */ /* 0x002fca0007ffe0ff */
[----:B------:R-:W-:-:S04]  /*0270*/  IMAD R7, R7, UR4, RZ ;  /* 0x0000000407077c24 */ /* 0x000fc8000f8e02ff */
[----:B------:R-:W-:-:S06]  /*0280*/  IMAD.HI.U32 R6, R5, R7, R4 ;  /* 0x0000000705067227 */ /* 0x000fcc00078e0004 */
[----:B------:R-:W-:-:S05]  /*0290*/  IMAD.HI.U32 R4, R6, R3, RZ ;  /* 0x0000000306047227 */ /* 0x000fca00078e00ff */
[----:B------:R-:W-:-:S05]  /*02a0*/  IADD3 R6, PT, PT, -R4, RZ, RZ ;  /* 0x000000ff04067210 */ /* 0x000fca0007ffe1ff */
[----:B------:R-:W-:-:S05]  /*02b0*/  IMAD R5, R6, UR4, R3 ;  /* 0x0000000406057c24 */ /* 0x000fca000f8e0203 */
[----:B------:R-:W-:-:S13]  /*02c0*/  ISETP.GE.U32.AND P0, PT, R5, UR4, PT ;  /* 0x0000000405007c0c */ /* 0x000fda000bf06070 */
[----:B------:R-:W-:Y:S01]  /*02d0*/  @P0 VIADD R5, R5, -UR4 ;  /* 0x8000000405050c36 */ /* 0x000fe20008000000 */
[----:B------:R-:W-:-:S04]  /*02e0*/  @P0 IADD3 R4, PT, PT, R4, 0x1, RZ ;  /* 0x0000000104040810 */ /* 0x000fc80007ffe0ff */
[----:B------:R-:W-:Y:S01]  /*02f0*/  ISETP.GE.U32.AND P1, PT, R5, UR4, PT ;  /* 0x0000000405007c0c */ /* 0x000fe2000bf26070 */
[----:B------:R-:W-:-:S12]  /*0300*/  HFMA2 R5, -RZ, RZ, 0, 0 ;  /* 0x00000000ff057431 */ /* 0x000fd800000001ff */
[----:B------:R-:W-:Y:S01]  /*0310*/  @P1 VIADD R4, R4, 0x1 ;  /* 0x0000000104041836 */ /* 0x000fe20000000000 */
[----:B------:R-:W-:Y:S01]  /*0320*/  @!P2 LOP3.LUT R4, RZ, UR4, RZ, 0x33, !PT ;  /* 0x00000004ff04ac12 */ /* 0x000fe2000f8e33ff */
[----:B------:R-:W-:Y:S06]  /*0330*/  BRA `(.L_x_1) ;  /* 0x0000000000107947 */ /* 0x000fec0003800000 */
.L_x_0:
[----:B------:R-:W-:-:S07]  /*0340*/  MOV R0, 0x360 ;  /* 0x0000036000007802 */ /* 0x000fce0000000f00 */
[----:B-----5:R-:W-:Y:S05]  /*0350*/  CALL.REL.NOINC `($__internal_0_$__cuda_sm20_div_s64) ;  /* 0x0000005800107944 */ /* 0x020fea0003c00000 */
[----:B------:R-:W-:Y:S01]  /*0360*/  IMAD.MOV.U32 R4, RZ, RZ, R6 ;  /* 0x000000ffff047224 */ /* 0x000fe200078e0006 */
[----:B------:R-:W-:-:S07]  /*0370*/  MOV R5, R7 ;  /* 0x0000000700057202 */ /* 0x000fce0000000f00 */
.L_x_1:
[----:B------:R-:W0:Y:S01]  /*0380*/  LDCU UR7, c[0x3][0x84] ;  /* 0x00c01080ff0777ac */ /* 0x000e220008000800 */
[----:B------:R-:W-:Y:S01]  /*0390*/  BSSY.RECONVERGENT B0, `(.L_x_2) ;  /* 0x000001e000007945 */ /* 0x000fe20003800200 */
[----:B0-----:R-:W-:-:S06]  /*03a0*/  USHF.R.S32.HI UR6, URZ, 0x1f, UR7 ;  /* 0x0000001fff067899 */ /* 0x001fcc0008011407 */
[----:B------:R-:W-:-:S04]  /*03b0*/  LOP3.LUT R0, R5, UR6, RZ, 0xfc, !PT ;  /* 0x0000000605007c12 */ /* 0x000fc8000f8efcff */
[----:B------:R-:W-:-:S13]  /*03c0*/  ISETP.NE.U32.AND P0, PT, R0, RZ, PT ;  /* 0x000000ff0000720c */ /* 0x000fda0003f05070 */
[----:B------:R-:W-:Y:S05]  /*03d0*/  @P0 BRA `(.L_x_3) ;  /* 0x00000000004c0947 */ /* 0x000fea0003800000 */
[----:B------:R-:W0:Y:S01]  /*03e0*/  I2F.U32.RP R0, UR7 ;  /* 0x0000000700007d06 */ /* 0x000e220008209000 */
[----:B------:R-:W-:-:S07]  /*03f0*/  ISETP.NE.U32.AND P1, PT, RZ, UR7, PT ;  /* 0x00000007ff007c0c */ /* 0x000fce000bf25070 */
[----:B0-----:R-:W0:Y:S02]  /*0400*/  MUFU.RCP R0, R0 ;  /* 0x0000000000007308 */ /* 0x001e240000001000 */
[----:B0-----:R-:W-:-:S06]  /*0410*/  VIADD R6, R0, 0xffffffe ;  /* 0x0ffffffe00067836 */ /* 0x001fcc0000000000 */
[----:B------:R0:W1:Y:S02]  /*0420*/  F2I.FTZ.U32.TRUNC.NTZ R7, R6 ;  /* 0x0000000600077305 */ /* 0x000064000021f000 */
[----:B0-----:R-:W-:Y:S01]  /*0430*/  IMAD.MOV.U32 R6, RZ, RZ, RZ ;  /* 0x000000ffff067224 */ /* 0x001fe200078e00ff */
[----:B-1----:R-:W-:-:S05]  /*0440*/  IADD3 R5, PT, PT, RZ, -R7, RZ ;  /* 0x80000007ff057210 */ /* 0x002fca0007ffe0ff */
[----:B------:R-:W-:-:S04]  /*0450*/  IMAD R5, R5, UR7, RZ ;  /* 0x0000000705057c24 */ /* 0x000fc8000f8e02ff */
[----:B------:R-:W-:-:S04]  /*0460*/  IMAD.HI.U32 R7, R7, R5, R6 ;  /* 0x0000000507077227 */ /* 0x000fc800078e0006 */
[----:B------:R-:W-:Y:S02]  /*0470*/  IMAD.MOV.U32 R5, RZ, RZ, RZ ;  /* 0x000000ffff057224 */ /* 0x000fe400078e00ff */
[----:B------:R-:W-:-:S05]  /*0480*/  IMAD.HI.U32 R7, R7, R4, RZ ;  /* 0x0000000407077227 */ /* 0x000fca00078e00ff */
[----:B------:R-:W-:-:S05]  /*0490*/  IADD3 R7, PT, PT, -R7, RZ, RZ ;  /* 0x000000ff07077210 */ /* 0x000fca0007ffe1ff */
[----:B------:R-:W-:-:S05]  /*04a0*/  IMAD R4, R7, UR7, R4 ;  /* 0x0000000707047c24 */ /* 0x000fca000f8e0204 */
[----:B------:R-:W-:-:S13]  /*04b0*/  ISETP.GE.U32.AND P0, PT, R4, UR7, PT ;  /* 0x0000000704007c0c */ /* 0x000fda000bf06070 */
[----:B------:R-:W-:-:S05]  /*04c0*/  @P0 VIADD R4, R4, -UR7 ;  /* 0x8000000704040c36 */ /* 0x000fca0008000000 */
[----:B------:R-:W-:-:S13]  /*04d0*/  ISETP.GE.U32.AND P0, PT, R4, UR7, PT ;  /* 0x0000000704007c0c */ /* 0x000fda000bf06070 */
[----:B------:R-:W-:Y:S02]  /*04e0*/  @P0 IADD3 R4, PT, PT, R4, -UR7, RZ ;  /* 0x8000000704040c10 */ /* 0x000fe4000fffe0ff */
[----:B------:R-:W-:Y:S01]  /*04f0*/  @!P1 LOP3.LUT R4, RZ, UR7, RZ, 0x33, !PT ;  /* 0x00000007ff049c12 */ /* 0x000fe2000f8e33ff */
[----:B------:R-:W-:Y:S06]  /*0500*/  BRA `(.L_x_4) ;  /* 0x0000000000187947 */ /* 0x000fec0003800000 */
.L_x_3:
[----:B------:R-:W-:Y:S01]  /*0510*/  MOV R8, R4 ;  /* 0x0000000400087202 */ /* 0x000fe20000000f00 */
[----:B------:R-:W-:Y:S01]  /*0520*/  IMAD.MOV.U32 R15, RZ, RZ, R5 ;  /* 0x000000ffff0f7224 */ /* 0x000fe200078e0005 */
[----:B------:R-:W-:-:S07]  /*0530*/  MOV R0, 0x550 ;  /* 0x0000055000007802 */ /* 0x000fce0000000f00 */
[----:B-----5:R-:W-:Y:S05]  /*0540*/  CALL.REL.NOINC `($__internal_2_$__cuda_sm20_rem_s64) ;  /* 0x0000005c00947944 */ /* 0x020fea0003c00000 */
[----:B------:R-:W-:Y:S01]  /*0550*/  MOV R4, R6 ;  /* 0x0000000600047202 */ /* 0x000fe20000000f00 */
[----:B------:R-:W-:-:S07]  /*0560*/  IMAD.MOV.U32 R5, RZ, RZ, R7 ;  /* 0x000000ffff057224 */ /* 0x000fce00078e0007 */
.L_x_4:
[----:B------:R-:W-:Y:S05]  /*0570*/  BSYNC.RECONVERGENT B0 ;  /* 0x0000000000007941 */ /* 0x000fea0003800200 */
.L_x_2:
[----:B------:R-:W0:Y:S02]  /*0580*/  LDCU.64 UR4, c[0x0][0x388] ;  /* 0x00007100ff0477ac */ /* 0x000e240008000a00 */
[C---:B0-----:R-:W-:Y:S01]  /*0590*/  LEA R6, P0, R4.reuse, UR4, 0x2 ;  /* 0x0000000404067c11 */ /* 0x041fe2000f8010ff */
[----:B------:R-:W0:Y:S03]  /*05a0*/  LDCU.U8 UR4, c[0x3][0x80] ;  /* 0x00c01000ff0477ac */ /* 0x000e260008000000 */
[----:B------:R-:W-:-:S05]  /*05b0*/  LEA.HI.X R7, R4, UR5, R5, 0x2, P0 ;  /* 0x0000000504077c11 */ /* 0x000fca00080f1405 */
[----:B------:R1:W5:Y:S01]  /*05c0*/  LDG.E R4, desc[UR8][R6.64] ;  /* 0x0000000806047981 */ /* 0x000362000c1e1900 */
[----:B0-----:R-:W-:-:S04]  /*05d0*/  UPRMT UR4, UR4, 0x9910, URZ ;  /* 0x0000991004047896 */ /* 0x001fc800080000ff */
[----:B------:R-:W-:-:S09]  /*05e0*/  UISETP.GT.AND UP0, UPT, UR4, 0x6b, UPT ;  /* 0x0000006b0400788c */ /* 0x000fd2000bf04270 */
[----:B-1----:R-:W-:Y:S05]  /*05f0*/  BRA.U UP0, `(.L_x_5) ;  /* 0x0000000500c47547 */ /* 0x002fea000b800000 */
[----:B------:R-:W-:Y:S01]  /*0600*/  UISETP.NE.AND UP0, UPT, UR4, 0x44, UPT ;  /* 0x000000440400788c */ /* 0x000fe2000bf05270 */
[----:B-----5:R-:W-:-:S08]  /*0610*/  MOV R8, R4 ;  /* 0x0000000400087202 */ /* 0x020fd00000000f00 */
[----:B------:R-:W-:Y:S05]  /*0620*/  BRA.U !UP0, `(.L_x_6) ;  /* 0x0000001108487547 */ /* 0x000fea000b800000 */
[----:B------:R-:W-:-:S09]  /*0630*/  UISETP.NE.AND UP0, UPT, UR4, 0x61, UPT ;  /* 0x000000610400788c */ /* 0x000fd2000bf05270 */
[----:B------:R-:W-:Y:S05]  /*0640*/  BRA.U !UP0, `(.L_x_7) ;  /* 0x0000000108dc7547 */ /* 0x000fea000b800000 */
[----:B------:R-:W-:-:S09]  /*0650*/  UISETP.NE.AND UP0, UPT, UR4, 0x62, UPT ;  /* 0x000000620400788c */ /* 0x000fd2000bf05270 */
[----:B------:R-:W-:Y:S05]  /*0660*/  BRA.U UP0, `(.L_x_8) ;  /* 0x0000000d00647547 */ /* 0x000fea000b800000 */
[----:B------:R-:W0:Y:S02]  /*0670*/  LDCU UR4, c[0x3][0x68] ;  /* 0x00c00d00ff0477ac */ /* 0x000e240008000800 */
[----:B0-----:R-:W-:-:S09]  /*0680*/  UISETP.NE.AND UP0, UPT, UR4, 0x1, UPT ;  /* 0x000000010400788c */ /* 0x001fd2000bf05270 */
[----:B------:R-:W-:Y:S05]  /*0690*/  BRA.U UP0, `(.L_x_9) ;  /* 0x0000000100547547 */ /* 0x000fea000b800000 */
[----:B------:R-:W0:Y:S01]  /*06a0*/  LDC.64 R6, c[0x3][0x60] ;  /* 0x00c01800ff067b82 */ /* 0x000e220000000a00 */
[----:B------:R-:W-:Y:S01]  /*06b0*/  BSSY.RECONVERGENT B2, `(.L_x_10) ;  /* 0x000000e000027945 */ /* 0x000fe20003800200 */
[----:B0-----:R-:W0:Y:S01]  /*06c0*/  MUFU.RCP R0, R7 ;  /* 0x0000000700007308 */ /* 0x001e220000001000 */
[----:B------:R-:W-:-:S07]  /*06d0*/  FMUL R39, R4, -R6 ;  /* 0x8000000604277220 */ /* 0x000fce0000400000 */
[----:B------:R-:W1:Y:S01]  /*06e0*/  FCHK P0, R39, R7 ;  /* 0x0000000727007302 */ /* 0x000e620000000000 */
[----:B0-----:R-:W-:-:S04]  /*06f0*/  FFMA R5, R0, -R7, 1 ;  /* 0x3f80000000057423 */ /* 0x001fc80000000807 */
[----:B------:R-:W-:-:S04]  /*0700*/  FFMA R0, R0, R5, R0 ;  /* 0x0000000500007223 */ /* 0x000fc80000000000 */
[----:B------:R-:W-:-:S04]  /*0710*/  FFMA R6, R39, R0, RZ ;  /* 0x0000000027067223 */ /* 0x000fc800000000ff */
[----:B------:R-:W-:-:S04]  /*0720*/  FFMA R5, R6, -R7, R39 ;  /* 0x8000000706057223 */ /* 0x000fc80000000027 */
[----:B------:R-:W-:Y:S01]  /*0730*/  FFMA R0, R0, R5, R6 ;  /* 0x0000000500007223 */ /* 0x000fe20000000006 */
[----:B-1----:R-:W-:Y:S06]  /*0740*/  @!P0 BRA `(.L_x_11) ;  /* 0x0000000000108947 */ /* 0x002fec0003800000 */
[----:B------:R-:W0:Y:S01]  /*0750*/  LDCU UR4, c[0x3][0x64] ;  /* 0x00c00c80ff0477ac */ /* 0x000e220008000800 */
[----:B------:R-:W-:Y:S01]  /*0760*/  MOV R30, 0x790 ;  /* 0x00000790001e7802 */ /* 0x000fe20000000f00 */
[----:B0-----:R-:W-:-:S07]  /*0770*/  IMAD.U32 R0, RZ, RZ, UR4 ;  /* 0x00000004ff007e24 */ /* 0x001fce000f8e00ff */
[----:B------:R-:W-:Y:S05]  /*0780*/  CALL.REL.NOINC `($__internal_4_$__cuda_sm3x_div_rn_noftz_f32_slowpath) ;  /* 0x0000006000987944 */ /* 0x000fea0003c00000 */
.L_x_11:
[----:B------:R-:W-:Y:S05]  /*0790*/  BSYNC.RECONVERGENT B2 ;  /* 0x0000000000027941 */ /* 0x000fea0003800200 */
.L_x_10:
[----:B------:R-:W0:Y:S01]  /*07a0*/  LDCU UR4, c[0x3][0x48] ;  /* 0x00c00900ff0477ac */ /* 0x000e220008000800 */
[----:B------:R-:W-:Y:S01]  /*07b0*/  MOV R13, R0 ;  /* 0x00000000000d7202 */ /* 0x000fe20000000f00 */
[----:B------:R-:W-:Y:S01]  /*07c0*/  IMAD.MOV.U32 R12, RZ, RZ, R4 ;  /* 0x000000ffff0c7224 */ /* 0x000fe200078e0004 */
[----:B0-----:R-:W-:Y:S01]  /*07d0*/  MOV R8, UR4 ;  /* 0x0000000400087c02 */ /* 0x001fe20008000f00 */
[----:B------:R-:W-:Y:S06]  /*07e0*/  BRA `(.L_x_6) ;  /* 0x0000000c00d87947 */ /* 0x000fec0003800000 */
.L_x_9:
[----:B------:R-:W0:Y:S01]  /*07f0*/  LDCU UR4, c[0x3][0x54] ;  /* 0x00c00a80ff0477ac */ /* 0x000e220008000800 */
[----:B------:R-:W-:Y:S01]  /*0800*/  IMAD.MOV.U32 R12, RZ, RZ, R4 ;  /* 0x000000ffff0c7224 */ /* 0x000fe200078e0004 */
[----:B------:R-:W1:Y:S01]  /*0810*/  LDCU UR5, c[0x3][0x48] ;  /* 0x00c00900ff0577ac */ /* 0x000e620008000800 */
[----:B0-----:R-:W-:Y:S02]  /*0820*/  FSETP.NEU.AND P0, PT, RZ, UR4, PT ;  /* 0x00000004ff007c0b */ /* 0x001fe4000bf0d000 */
[----:B-1----:R-:W-:-:S11]  /*0830*/  MOV R8, UR5 ;  /* 0x0000000500087c02 */ /* 0x002fd60008000f00 */
[----:B------:R-:W-:Y:S05]  /*0840*/  @!P0 BRA `(.L_x_6) ;  /* 0x0000000c00c08947 */ /* 0x000fea0003800000 */
[----:B------:R-:W0:Y:S01]  /*0850*/  LDC.64 R6, c[0x3][0x60] ;  /* 0x00c01800ff067b82 */ /* 0x000e220000000a00 */
[----:B------:R-:W-:Y:S01]  /*0860*/  BSSY.RECONVERGENT B2, `(.L_x_12) ;  /* 0x0000010000027945 */ /* 0x000fe20003800200 */
[----:B0-----:R-:W0:Y:S01]  /*0870*/  MUFU.RCP R8, R7 ;  /* 0x0000000700087308 */ /* 0x001e220000001000 */
[----:B------:R-:W-:Y:S01]  /*0880*/  FADD R0, R6, R7 ;  /* 0x0000000706007221 */ /* 0x000fe20000000000 */
[----:B------:R-:W-:-:S04]  /*0890*/  FMUL R5, R4, R6 ;  /* 0x0000000604057220 */ /* 0x000fc80000400000 */
[----:B------:R-:W-:-:S04]  /*08a0*/  FFMA R39, R0, UR4, -R5 ;  /* 0x0000000400277c23 */ /* 0x000fc80008000805 */
        /* <DEDUP_REMOVED lines=11> */
.L_x_13:
[----:B------:R-:W-:Y:S05]  /*0960*/  BSYNC.RECONVERGENT B2 ;  /* 0x0000000000027941 */ /* 0x000fea0003800200 */
.L_x_12:
[----:B------:R-:W0:Y:S01]  /*0970*/  LDCU UR4, c[0x3][0x48] ;  /* 0x00c00900ff0477ac */ /* 0x000e220008000800 */
[----:B------:R-:W-:Y:S01]  /*0980*/  MOV R13, R0 ;  /* 0x00000000000d7202 */ /* 0x000fe20000000f00 */
[----:B------:R-:W-:Y:S01]  /*0990*/  IMAD.MOV.U32 R12, RZ, RZ, R4 ;  /* 0x000000ffff0c7224 */ /* 0x000fe200078e0004 */
[----:B0-----:R-:W-:Y:S01]  /*09a0*/  MOV R8, UR4 ;  /* 0x0000000400087c02 */ /* 0x001fe20008000f00 */
[----:B------:R-:W-:Y:S06]  /*09b0*/  BRA `(.L_x_6) ;  /* 0x0000000c00647947 */ /* 0x000fec0003800000 */
.L_x_7:
        /* <DEDUP_REMOVED lines=18> */
.L_x_16:
[----:B------:R-:W-:Y:S05]  /*0ae0*/  BSYNC.RECONVERGENT B2 ;  /* 0x0000000000027941 */ /* 0x000fea0003800200 */
.L_x_15:
[----:B------:R-:W0:Y:S01]  /*0af0*/  LDCU UR4, c[0x3][0x48] ;  /* 0x00c00900ff0477ac */ /* 0x000e220008000800 */
[----:B------:R-:W-:Y:S01]  /*0b00*/  MOV R12, R0 ;  /* 0x00000000000c7202 */ /* 0x000fe20000000f00 */
[----:B------:R-:W-:Y:S01]  /*0b10*/  IMAD.MOV.U32 R13, RZ, RZ, R4 ;  /* 0x000000ffff0d7224 */ /* 0x000fe200078e0004 */
[----:B0-----:R-:W-:Y:S01]  /*0b20*/  MOV R8, UR4 ;  /* 0x0000000400087c02 */ /* 0x001fe20008000f00 */
[----:B------:R-:W-:Y:S06]  /*0b30*/  BRA `(.L_x_6) ;  /* 0x0000000c00047947 */ /* 0x000fec0003800000 */
.L_x_14:
        /* <DEDUP_REMOVED lines=23> */
.L_x_18:
[----:B------:R-:W-:Y:S05]  /*0cb0*/  BSYNC.RECONVERGENT B2 ;  /* 0x0000000000027941 */ /* 0x000fea0003800200 */
.L_x_17:
[----:B------:R-:W0:Y:S01]  /*0cc0*/  LDCU UR4, c[0x3][0x48] ;  /* 0x00c00900ff0477ac */ /* 0x000e220008000800 */
[----:B------:R-:W-:Y:S01]  /*0cd0*/  MOV R12, R0 ;  /* 0x00000000000c7202 */ /* 0x000fe20000000f00 */
[----:B------:R-:W-:Y:S01]  /*0ce0*/  IMAD.MOV.U32 R13, RZ, RZ, R4 ;  /* 0x000000ffff0d7224 */ /* 0x000fe200078e0004 */
[----:B0-----:R-:W-:Y:S01]  /*0cf0*/  MOV R8, UR4 ;  /* 0x0000000400087c02 */ /* 0x001fe20008000f00 */
[----:B------:R-:W-:Y:S06]  /*0d00*/  BRA `(.L_x_6) ;  /* 0x0000000800907947 */ /* 0x000fec0003800000 */
.L_x_5:
[----:B------:R-:W-:-:S09]  /*0d10*/  UISETP.GT.AND UP0, UPT, UR4, 0x6d, UPT ;  /* 0x0000006d0400788c */ /* 0x000fd2000bf04270 */
[----:B------:R-:W-:Y:S05]  /*0d20*/  BRA.U UP0, `(.L_x_19) ;  /* 0x0000000500407547 */ /* 0x000fea000b800000 */
        /* <DEDUP_REMOVED lines=10> */
[----:B-----5:R-:W-:-:S07]  /*0dd0*/  FMUL R39, R4, -R39 ;  /* 0x8000002704277220 */ /* 0x020fce0000400000 */
        /* <DEDUP_REMOVED lines=11> */
.L_x_23:
[----:B------:R-:W-:Y:S05]  /*0e90*/  BSYNC.RECONVERGENT B2 ;  /* 0x0000000000027941 */ /* 0x000fea0003800200 */
.L_x_22:
[----:B------:R-:W0:Y:S01]  /*0ea0*/  LDCU UR4, c[0x3][0x48] ;  /* 0x00c00900ff0477ac */ /* 0x000e220008000800 */
[----:B------:R-:W-:Y:S01]  /*0eb0*/  MOV R10, R0 ;  /* 0x00000000000a7202 */ /* 0x000fe20000000f00 */
[----:B------:R-:W-:Y:S01]  /*0ec0*/  IMAD.MOV.U32 R11, RZ, RZ, R4 ;  /* 0x000000ffff0b7224 */ /* 0x000fe200078e0004 */
[----:B0-----:R-:W-:Y:S01]  /*0ed0*/  MOV R8, UR4 ;  /* 0x0000000400087c02 */ /* 0x001fe20008000f00 */
[----:B------:R-:W-:Y:S06]  /*0ee0*/  BRA `(.L_x_6) ;  /* 0x0000000800187947 */ /* 0x000fec0003800000 */
.L_x_21:
[----:B------:R-:W0:Y:S01]  /*0ef0*/  LDCU UR4, c[0x3][0x54] ;  /* 0x00c00a80ff0477ac */ /* 0x000e220008000800 */
[----:B-----5:R-:W-:Y:S01]  /*0f00*/  IMAD.MOV.U32 R11, RZ, RZ, R4 ;  /* 0x000000ffff0b7224 */ /* 0x020fe200078e0004 */
[----:B------:R-:W1:Y:S01]  /*0f10*/  LDCU UR5, c[0x3][0x48] ;  /* 0x00c00900ff0577ac */ /* 0x000e620008000800 */
[----:B0-----:R-:W-:Y:S02]  /*0f20*/  FSETP.NEU.AND P0, PT, RZ, UR4, PT ;  /* 0x00000004ff007c0b */ /* 0x001fe4000bf0d000 */
[----:B-1----:R-:W-:-:S11]  /*0f30*/  MOV R8, UR5 ;  /* 0x0000000500087c02 */ /* 0x002fd60008000f00 */
[----:B------:R-:W-:Y:S05]  /*0f40*/  @!P0 BRA `(.L_x_6) ;  /* 0x0000000800008947 */ /* 0x000fea0003800000 */
[----:B------:R-:W0:Y:S01]  /*0f50*/  LDC.64 R38, c[0x3][0x58] ;  /* 0x00c01600ff267b82 */ /* 0x000e220000000a00 */
[----:B------:R-:W-:Y:S01]  /*0f60*/  BSSY.RECONVERGENT B2, `(.L_x_24) ;  /* 0x000000f000027945 */ /* 0x000fe20003800200 */
[----:B0-----:R-:W-:Y:S01]  /*0f70*/  FADD R0, -R38, UR4 ;  /* 0x0000000426007e21 */ /* 0x001fe20008000100 */
[----:B------:R-:W-:-:S03]  /*0f80*/  FADD R39, R39, -UR4 ;  /* 0x8000000427277e21 */ /* 0x000fc60008000000 */
[----:B------:R-:W0:Y:S01]  /*0f90*/  MUFU.RCP R5, R0 ;  /* 0x0000000000057308 */ /* 0x000e220000001000 */
[----:B------:R-:W-:-:S07]  /*0fa0*/  FMUL R39, R4, R39 ;  /* 0x0000002704277220 */ /* 0x000fce0000400000 */
[----:B------:R-:W1:Y:S01]  /*0fb0*/  FCHK P0, R39, R0 ;  /* 0x0000000027007302 */ /* 0x000e620000000000 */
[----:B0-----:R-:W-:-:S04]  /*0fc0*/  FFMA R6, -R0, R5, 1 ;  /* 0x3f80000000067423 */ /* 0x001fc80000000105 */
[----:B------:R-:W-:-:S04]  /*0fd0*/  FFMA R6, R5, R6, R5 ;  /* 0x0000000605067223 */ /* 0x000fc80000000005 */
[----:B------:R-:W-:-:S04]  /*0fe0*/  FFMA R5, R39, R6, RZ ;  /* 0x0000000627057223 */ /* 0x000fc800000000ff */
[----:B------:R-:W-:-:S04]  /*0ff0*/  FFMA R7, -R0, R5, R39 ;  /* 0x0000000500077223 */ /* 0x000fc80000000127 */
[----:B------:R-:W-:Y:S01]  /*1000*/  FFMA R10, R6, R7, R5 ;  /* 0x00000007060a7223 */ /* 0x000fe20000000005 */
[----:B-1----:R-:W-:Y:S06]  /*1010*/  @!P0 BRA `(.L_x_25) ;  /* 0x00000000000c8947 */ /* 0x002fec0003800000 */
[----:B------:R-:W-:-:S07]  /*1020*/  MOV R30, 0x1040 ;  /* 0x00001040001e7802 */ /* 0x000fce0000000f00 */
[----:B------:R-:W-:Y:S05]  /*1030*/  CALL.REL.NOINC `($__internal_4_$__cuda_sm3x_div_rn_noftz_f32_slowpath) ;  /* 0x00000058006c7944 */ /* 0x000fea0003c00000 */
[----:B------:R-:W-:-:S07]  /*1040*/  IMAD.MOV.U32 R10, RZ, RZ, R0 ;  /* 0x000000ffff0a7224 */ /* 0x000fce00078e0000 */
.L_x_25:
[----:B------:R-:W-:Y:S05]  /*1050*/  BSYNC.RECONVERGENT B2 ;  /* 0x0000000000027941 */ /* 0x000fea0003800200 */
.L_x_24:
[----:B------:R-:W0:Y:S01]  /*1060*/  LDCU UR4, c[0x3][0x48] ;  /* 0x00c00900ff0477ac */ /* 0x000e220008000800 */
[----:B------:R-:W-:Y:S01]  /*1070*/  MOV R11, R4 ;  /* 0x00000004000b7202 */ /* 0x000fe20000000f00 */
[----:B0-----:R-:W-:Y:S01]  /*1080*/  IMAD.U32 R8, RZ, RZ, UR4 ;  /* 0x00000004ff087e24 */ /* 0x001fe2000f8e00ff */
[----:B------:R-:W-:Y:S06]  /*1090*/  BRA `(.L_x_6) ;  /* 0x0000000400ac7947 */ /* 0x000fec0003800000 */
.L_x_20:
[----:B------:R-:W0:Y:S01]  /*10a0*/  LDC R39, c[0x3][0x54] ;  /* 0x00c01500ff277b82 */ /* 0x000e220000000800 */
[----:B------:R-:W1:Y:S01]  /*10b0*/  LDCU UR4, c[0x3][0x48] ;  /* 0x00c00900ff0477ac */ /* 0x000e620008000800 */
[----:B-----5:R-:W-:Y:S01]  /*10c0*/  MOV R9, R4 ;  /* 0x0000000400097202 */ /* 0x020fe20000000f00 */
[----:B-1----:R-:W-:Y:S01]  /*10d0*/  IMAD.U32 R8, RZ, RZ, UR4 ;  /* 0x00000004ff087e24 */ /* 0x002fe2000f8e00ff */
[----:B0-----:R-:W-:-:S13]  /*10e0*/  FSETP.NEU.AND P0, PT, R39, RZ, PT ;  /* 0x000000ff2700720b */ /* 0x001fda0003f0d000 */
[----:B------:R-:W-:Y:S05]  /*10f0*/  @!P0 BRA `(.L_x_6) ;  /* 0x0000000400948947 */ /* 0x000fea0003800000 */
[----:B------:R-:W0:Y:S01]  /*1100*/  MUFU.RCP R5, R4 ;  /* 0x0000000400057308 */ /* 0x000e220000001000 */
[----:B------:R-:W-:Y:S01]  /*1110*/  FMUL R39, R39, R39 ;  /* 0x0000002727277220 */ /* 0x000fe20000400000 */
[----:B------:R-:W-:Y:S06]  /*1120*/  BSSY.RECONVERGENT B2, `(.L_x_26) ;  /* 0x000000b000027945 */ /* 0x000fec0003800200 */
[----:B------:R-:W1:Y:S01]  /*1130*/  FCHK P0, R39, R4 ;  /* 0x0000000427007302 */ /* 0x000e620000000000 */
[----:B0-----:R-:W-:-:S04]  /*1140*/  FFMA R0, -R4, R5, 1 ;  /* 0x3f80000004007423 */ /* 0x001fc80000000105 */
[----:B------:R-:W-:-:S04]  /*1150*/  FFMA R0, R5, R0, R5 ;  /* 0x0000000005007223 */ /* 0x000fc80000000005 */
[----:B------:R-:W-:-:S04]  /*1160*/  FFMA R5, R39, R0, RZ ;  /* 0x0000000027057223 */ /* 0x000fc800000000ff */
[----:B------:R-:W-:-:S04]  /*1170*/  FFMA R2, -R4, R5, R39 ;  /* 0x0000000504027223 */ /* 0x000fc80000000127 */
[----:B------:R-:W-:Y:S01]  /*1180*/  FFMA R0, R0, R2, R5 ;  /* 0x0000000200007223 */ /* 0x000fe20000000005 */
[----:B-1----:R-:W-:Y:S06]  /*1190*/  @!P0 BRA `(.L_x_27) ;  /* 0x00000000000c8947 */ /* 0x002fec0003800000 */
[----:B------:R-:W-:Y:S02]  /*11a0*/  MOV R0, R4 ;  /* 0x0000000400007202 */ /* 0x000fe40000000f00 */
[----:B------:R-:W-:-:S07]  /*11b0*/  MOV R30, 0x11d0 ;  /* 0x000011d0001e7802 */ /* 0x000fce0000000f00 */
[----:B------:R-:W-:Y:S05]  /*11c0*/  CALL.REL.NOINC `($__internal_4_$__cuda_sm3x_div_rn_noftz_f32_slowpath) ;  /* 0x0000005800087944 */ /* 0x000fea0003c00000 */
.L_x_27:
[----:B------:R-:W-:Y:S05]  /*11d0*/  BSYNC.RECONVERGENT B2 ;  /* 0x0000000000027941 */ /* 0x000fea0003800200 */
.L_x_26:
[----:B------:R-:W0:Y:S01]  /*11e0*/  LDCU UR4, c[0x3][0x48] ;  /* 0x00c00900ff0477ac */ /* 0x000e220008000800 */
[----:B------:R-:W-:Y:S01]  /*11f0*/  IMAD.MOV.U32 R2, RZ, RZ, R0 ;  /* 0x000000ffff027224 */ /* 0x000fe200078e0000 */
[----:B------:R-:W-:Y:S01]  /*1200*/  MOV R9, R4 ;  /* 0x0000000400097202 */ /* 0x000fe20000000f00 */
[----:B0-----:R-:W-:Y:S01]  /*1210*/  IMAD.U32 R8, RZ, RZ, UR4 ;  /* 0x00000004ff087e24 */ /* 0x001fe2000f8e00ff */
[----:B------:R-:W-:Y:S06]  /*1220*/  BRA `(.L_x_6) ;  /* 0x0000000400487947 */ /* 0x000fec0003800000 */
.L_x_19:
[----:B------:R-:W-:-:S09]  /*1230*/  UISETP.NE.AND UP0, UPT, UR4, 0x6e, UPT ;  /* 0x0000006e0400788c */ /* 0x000fd2000bf05270 */
[----:B------:R-:W-:Y:S05]  /*1240*/  BRA.U !UP0, `(.L_x_28) ;  /* 0x0000000108787547 */ /* 0x000fea000b800000 */
[----:B------:R-:W-:-:S09]  /*1250*/  UISETP.NE.AND UP0, UPT, UR4, 0x70, UPT ;  /* 0x000000700400788c */ /* 0x000fd2000bf05270 */
[----:B------:R-:W-:Y:S05]  /*1260*/  BRA.U UP0, `(.L_x_8) ;  /* 0x0000000100647547 */ /* 0x000fea000b800000 */
        /* <DEDUP_REMOVED lines=19> */
.L_x_30:
[----:B------:R-:W-:Y:S05]  /*13a0*/  BSYNC.RECONVERGENT B2 ;  /* 0x0000000000027941 */ /* 0x000fea0003800200 */
.L_x_29:
[----:B------:R-:W0:Y:S01]  /*13b0*/  LDCU UR4, c[0x3][0x48] ;  /* 0x00c00900ff0477ac */ /* 0x000e220008000800 */
[----:B------:R-:W-:Y:S01]  /*13c0*/  IMAD.MOV.U32 R9, RZ, RZ, R0 ;  /* 0x000000ffff097224 */ /* 0x000fe200078e0000 */
[----:B------:R-:W-:Y:S01]  /*13d0*/  MOV R2, R4 ;  /* 0x0000000400027202 */ /* 0x000fe20000000f00 */
[----:B0-----:R-:W-:Y:S01]  /*13e0*/  IMAD.U32 R8, RZ, RZ, UR4 ;  /* 0x00000004ff087e24 */ /* 0x001fe2000f8e00ff */
[----:B------:R-:W-:Y:S06]  /*13f0*/  BRA `(.L_x_6) ;  /* 0x0000000000d47947 */ /* 0x000fec0003800000 */
.L_x_8:
[----:B------:R-:W0:Y:S02]  /*1400*/  LDCU UR4, c[0x3][0x48] ;  /* 0x00c00900ff0477ac */ /* 0x000e240008000800 */
[----:B0-----:R-:W-:Y:S01]  /*1410*/  MOV R8, UR4 ;  /* 0x0000000400087c02 */ /* 0x001fe20008000f00 */
[----:B------:R-:W-:Y:S06]  /*1420*/  BRA `(.L_x_6) ;  /* 0x0000000000c87947 */ /* 0x000fec0003800000 */
.L_x_28:
        /* <DEDUP_REMOVED lines=18> */
.L_x_33:
[----:B------:R-:W-:Y:S05]  /*1550*/  BSYNC.RECONVERGENT B2 ;  /* 0x0000000000027941 */ /* 0x000fea0003800200 */
.L_x_32:
[----:B------:R-:W0:Y:S01]  /*1560*/  LDCU UR4, c[0x3][0x48] ;  /* 0x00c00900ff0477ac */ /* 0x000e220008000800 */
[----:B------:R-:W-:Y:S01]  /*1570*/  MOV R11, R0 ;  /* 0x00000000000b7202 */ /* 0x000fe20000000f00 */
[----:B------:R-:W-:Y:S01]  /*1580*/  IMAD.MOV.U32 R10, RZ, RZ, R4 ;  /* 0x000000ffff0a7224 */ /* 0x000fe200078e0004 */
[----:B0-----:R-:W-:Y:S01]  /*1590*/  MOV R8, UR4 ;  /* 0x0000000400087c02 */ /* 0x001fe20008000f00 */
[----:B------:R-:W-:Y:S06]  /*15a0*/  BRA `(.L_x_6) ;  /* 0x0000000000687947 */ /* 0x000fec0003800000 */
.L_x_31:
        /* <DEDUP_REMOVED lines=22> */
.L_x_35:
[----:B------:R-:W-:Y:S05]  /*1710*/  BSYNC.RECONVERGENT B2 ;  /* 0x0000000000027941 */ /* 0x000fea0003800200 */
.L_x_34:
[----:B------:R-:W0:Y:S01]  /*1720*/  LDCU UR4, c[0x3][0x48] ;  /* 0x00c00900ff0477ac */ /* 0x000e220008000800 */
[----:B------:R-:W-:Y:S01]  /*1730*/  MOV R10, R4 ;  /* 0x00000004000a7202 */ /* 0x000fe20000000f00 */
[----:B0-----:R-:W-:-:S07]  /*1740*/  IMAD.U32 R8, RZ, RZ, UR4 ;  /* 0x00000004ff087e24 */ /* 0x001fce000f8e00ff */
.L_x_6:
[----:B------:R-:W-:Y:S01]  /*1750*/  FSETP.NEU.AND P0, PT, R9, RZ, PT ;  /* 0x000000ff0900720b */ /* 0x000fe20003f0d000 */
[----:B------:R-:W-:-:S12]  /*1760*/  BSSY.RECONVERGENT B2, `(.L_x_36) ;  /* 0x0000021000027945 */ /* 0x000fd80003800200 */
[----:B------:R-:W-:Y:S05]  /*1770*/  @!P0 BRA `(.L_x_37) ;  /* 0x00000000007c8947 */ /* 0x000fea0003800000 */
[----:B------:R-:W-:Y:S01]  /*1780*/  IADD3 R0, PT, PT, R9, 0x1800000, RZ ;  /* 0x0180000009007810 */ /* 0x000fe20007ffe0ff */
[----:B------:R-:W-:Y:S03]  /*1790*/  BSSY.RECONVERGENT B0, `(.L_x_38) ;  /* 0x000000d000007945 */ /* 0x000fe60003800200 */
[----:B------:R-:W-:-:S04]  /*17a0*/  LOP3.LUT R0, R0, 0x7f800000, RZ, 0xc0, !PT ;  /* 0x7f80000000007812 */ /* 0x000fc800078ec0ff */
[----:B------:R-:W-:-:S13]  /*17b0*/  ISETP.GT.U32.AND P0, PT, R0, 0x1ffffff, PT ;  /* 0x01ffffff0000780c */ /* 0x000fda0003f04070 */
[----:B------:R-:W-:Y:S05]  /*17c0*/  @P0 BRA `(.L_x_39) ;  /* 0x0000000000140947 */ /* 0x000fea0003800000 */
[----:B------:R-:W-:Y:S01]  /*17d0*/  IMAD.MOV.U32 R0, RZ, RZ, R9 ;  /* 0x000000ffff007224 */ /* 0x000fe200078e0009 */
[----:B------:R-:W-:-:S07]  /*17e0*/  MOV R6, 0x1800 ;  /* 0x0000180000067802 */ /* 0x000fce0000000f00 */
[----:B-----5:R-:W-:Y:S05]  /*17f0*/  CALL.REL.NOINC `($__internal_1_$__cuda_sm20_rcp_rn_f32_slowpath) ;  /* 0x0000004800187944 */ /* 0x020fea0003c00000 */
[----:B------:R-:W-:Y:S01]  /*1800*/  MOV R39, R5 ;  /* 0x0000000500277202 */ /* 0x000fe20000000f00 */
[----:B------:R-:W-:Y:S06]  /*1810*/  BRA `(.L_x_40) ;  /* 0x0000000000107947 */ /* 0x000fec0003800000 */
.L_x_39:
[----:B------:R-:W0:Y:S02]  /*1820*/  MUFU.RCP R0, R9 ;  /* 0x0000000900007308 */ /* 0x000e240000001000 */
[----:B0----5:R-:W-:-:S04]  /*1830*/  FFMA R4, R0, R9, -1 ;  /* 0xbf80000000047423 */ /* 0x021fc80000000009 */
[----:B------:R-:W-:-:S04]  /*1840*/  FADD.FTZ R39, -R4, -RZ ;  /* 0x800000ff04277221 */ /* 0x000fc80000010100 */
[----:B------:R-:W-:-:S07]  /*1850*/  FFMA R39, R0, R39, R0 ;  /* 0x0000002700277223 */ /* 0x000fce0000000000 */
.L_x_40:
[----:B------:R-:W-:Y:S05]  /*1860*/  BSYNC.RECONVERGENT B0 ;  /* 0x0000000000007941 */ /* 0x000fea0003800200 */
.L_x_38:
[----:B------:R-:W0:Y:S01]  /*1870*/  LDCU UR4, c[0x3][0x6c] ;  /* 0x00c00d80ff0477ac */ /* 0x000e220008000800 */
[----:B------:R-:W-:Y:S01]  /*1880*/  BSSY.RECONVERGENT B3, `(.L_x_41) ;  /* 0x000000d000037945 */ /* 0x000fe20003800200 */
[----:B0-----:R-:W-:-:S04]  /*1890*/  I2FP.F32.S32 R4, UR4 ;  /* 0x0000000400047c45 */ /* 0x001fc80008201400 */
[----:B------:R-:W0:Y:S08]  /*18a0*/  MUFU.RCP R5, R4 ;  /* 0x0000000400057308 */ /* 0x000e300000001000 */
[----:B------:R-:W1:Y:S01]  /*18b0*/  FCHK P0, R39, R4 ;  /* 0x0000000427007302 */ /* 0x000e620000000000 */
[----:B0-----:R-:W-:-:S04]  /*18c0*/  FFMA R0, -R4, R5, 1 ;  /* 0x3f80000004007423 */ /* 0x001fc80000000105 */
[----:B------:R-:W-:-:S04]  /*18d0*/  FFMA R0, R5, R0, R5 ;  /* 0x0000000005007223 */ /* 0x000fc80000000005 */
[----:B------:R-:W-:-:S04]  /*18e0*/  FFMA R5, R0, R39, RZ ;  /* 0x0000002700057223 */ /* 0x000fc800000000ff */
[----:B------:R-:W-:-:S04]  /*18f0*/  FFMA R6, -R4, R5, R39 ;  /* 0x0000000504067223 */ /* 0x000fc80000000127 */
[----:B------:R-:W-:Y:S01]  /*1900*/  FFMA R0, R0, R6, R5 ;  /* 0x0000000600007223 */ /* 0x000fe20000000005 */
[----:B-1----:R-:W-:Y:S06]  /*1910*/  @!P0 BRA `(.L_x_42) ;  /* 0x00000000000c8947 */ /* 0x002fec0003800000 */
[----:B------:R-:W-:Y:S01]  /*1920*/  IMAD.MOV.U32 R0, RZ, RZ, R4 ;  /* 0x000000ffff007224 */ /* 0x000fe200078e0004 */
[----:B------:R-:W-:-:S07]  /*1930*/  MOV R30, 0x1950 ;  /* 0x00001950001e7802 */ /* 0x000fce0000000f00 */
[----:B------:R-:W-:Y:S05]  /*1940*/  CALL.REL.NOINC `($__internal_4_$__cuda_sm3x_div_rn_noftz_f32_slowpath) ;  /* 0x0000005000287944 */ /* 0x000fea0003c00000 */
.L_x_42:
[----:B------:R-:W-:Y:S05]  /*1950*/  BSYNC.RECONVERGENT B3 ;  /* 0x0000000000037941 */ /* 0x000fea0003800200 */
.L_x_41:
[----:B------:R-:W-:-:S07]  /*1960*/  MOV R7, R0 ;  /* 0x0000000000077202 */ /* 0x000fce0000000f00 */
.L_x_37:
[----:B------:R-:W-:Y:S05]  /*1970*/  BSYNC.RECONVERGENT B2 ;  /* 0x0000000000027941 */ /* 0x000fea0003800200 */
.L_x_36:
[----:B------:R-:W-:Y:S01]  /*1980*/  FSETP.NEU.AND P0, PT, R11, RZ, PT ;  /* 0x000000ff0b00720b */ /* 0x000fe20003f0d000 */
[----:B------:R-:W-:-:S12]  /*1990*/  BSSY.RECONVERGENT B2, `(.L_x_43) ;  /* 0x0000044000027945 */ /* 0x000fd80003800200 */
[----:B------:R-:W-:Y:S05]  /*19a0*/  @!P0 BRA `(.L_x_44) ;  /* 0x0000000400088947 */ /* 0x000fea0003800000 */
[----:B------:R-:W-:Y:S01]  /*19b0*/  VIADD R0, R11, 0x1800000 ;  /* 0x018000000b007836 */ /* 0x000fe20000000000 */
[----:B------:R-:W-:Y:S04]  /*19c0*/  BSSY.RECONVERGENT B0, `(.L_x_45) ;  /* 0x000000d000007945 */ /* 0x000fe80003800200 */
[----:B------:R-:W-:-:S04]  /*19d0*/  LOP3.LUT R0, R0, 0x7f800000, RZ, 0xc0, !PT ;  /* 0x7f80000000007812 */ /* 0x000fc800078ec0ff */
[----:B------:R-:W-:-:S13]  /*19e0*/  ISETP.GT.U32.AND P0, PT, R0, 0x1ffffff, PT ;  /* 0x01ffffff0000780c */ /* 0x000fda0003f04070 */
[----:B------:R-:W-:Y:S05]  /*19f0*/  @P0 BRA `(.L_x_46) ;  /* 0x0000000000140947 */ /* 0x000fea0003800000 */
[----:B------:R-:W-:Y:S02]  /*1a00*/  MOV R0, R11 ;  /* 0x0000000b00007202 */ /* 0x000fe40000000f00 */
[----:B------:R-:W-:-:S07]  /*1a10*/  MOV R6, 0x1a30 ;  /* 0x00001a3000067802 */ /* 0x000fce0000000f00 */
[----:B-----5:R-:W-:Y:S05]  /*1a20*/  CALL.REL.NOINC `($__internal_1_$__cuda_sm20_rcp_rn_f32_slowpath) ;  /* 0x00000044008c7944 */ /* 0x020fea0003c00000 */
[----:B------:R-:W-:Y:S01]  /*1a30*/  IMAD.MOV.U32 R39, RZ, RZ, R5 ;  /* 0x000000ffff277224 */ /* 0x000fe200078e0005 */
[----:B------:R-:W-:Y:S06]  /*1a40*/  BRA `(.L_x_47) ;  /* 0x0000000000107947 */ /* 0x000fec0003800000 */
.L_x_46:
[----:B------:R-:W0:Y:S02]  /*1a50*/  MUFU.RCP R0, R11 ;  /* 0x0000000b00007308 */ /* 0x000e240000001000 */
[----:B0----5:R-:W-:-:S04]  /*1a60*/  FFMA R4, R0, R11, -1 ;  /* 0xbf80000000047423 */ /* 0x021fc8000000000b */
[----:B------:R-:W-:-:S04]  /*1a70*/  FADD.FTZ R39, -R4, -RZ ;  /* 0x800000ff04277221 */ /* 0x000fc80000010100 */
[----:B------:R-:W-:-:S07]  /*1a80*/  FFMA R39, R0, R39, R0 ;  /* 0x0000002700277223 */ /* 0x000fce0000000000 */
.L_x_47:
[----:B------:R-:W-:Y:S05]  /*1a90*/  BSYNC.RECONVERGENT B0 ;  /* 0x0000000000007941 */ /* 0x000fea0003800200 */
.L_x_45:
[----:B------:R-:W-:Y:S01]  /*1aa0*/  IADD3 R0, PT, PT, R10, 0x1800000, RZ ;  /* 0x018000000a007810 */ /* 0x000fe20007ffe0ff */
[----:B------:R-:W-:Y:S03]  /*1ab0*/  BSSY.RECONVERGENT B0, `(.L_x_48) ;  /* 0x000000d000007945 */ /* 0x000fe60003800200 */
[----:B------:R-:W-:-:S04]  /*1ac0*/  LOP3.LUT R0, R0, 0x7f800000, RZ, 0xc0, !PT ;  /* 0x7f80000000007812 */ /* 0x000fc800078ec0ff */
[----:B------:R-:W-:-:S13]  /*1ad0*/  ISETP.GT.U32.AND P0, PT, R0, 0x1ffffff, PT ;  /* 0x01ffffff0000780c */ /* 0x000fda0003f04070 */
[----:B------:R-:W-:Y:S05]  /*1ae0*/  @P0 BRA `(.L_x_49) ;  /* 0x0000000000140947 */ /* 0x000fea0003800000 */
[----:B------:R-:W-:Y:S01]  /*1af0*/  IMAD.MOV.U32 R0, RZ, RZ, R10 ;  /* 0x000000ffff007224 */ /* 0x000fe200078e000a */
[----:B------:R-:W-:-:S07]  /*1b00*/  MOV R6, 0x1b20 ;  /* 0x00001b2000067802 */ /* 0x000fce0000000f00 */
[----:B------:R-:W-:Y:S05]  /*1b10*/  CALL.REL.NOINC `($__internal_1_$__cuda_sm20_rcp_rn_f32_slowpath) ;  /* 0x0000004400507944 */ /* 0x000fea0003c00000 */
[----:B------:R-:W-:Y:S01]  /*1b20*/  MOV R4, R5 ;  /* 0x0000000500047202 */ /* 0x000fe20000000f00 */
[----:B------:R-:W-:Y:S06]  /*1b30*/  BRA `(.L_x_50) ;  /* 0x0000000000107947 */ /* 0x000fec0003800000 */
.L_x_49:
[----:B------:R-:W0:Y:S02]  /*1b40*/  MUFU.RCP R5, R10 ;  /* 0x0000000a00057308 */ /* 0x000e240000001000 */
[----:B0-----:R-:W-:-:S04]  /*1b50*/  FFMA R0, R5, R10, -1 ;  /* 0xbf80000005007423 */ /* 0x001fc8000000000a */
[----:B------:R-:W-:-:S04]  /*1b60*/  FADD.FTZ R0, -R0, -RZ ;  /* 0x800000ff00007221 */ /* 0x000fc80000010100 */
[----:B------:R-:W-:-:S07]  /*1b70*/  FFMA R4, R5, R0, R5 ;  /* 0x0000000005047223 */ /* 0x000fce0000000005 */
.L_x_50:
[----:B------:R-:W-:Y:S05]  /*1b80*/  BSYNC.RECONVERGENT B0 ;  /* 0x0000000000007941 */ /* 0x000fea0003800200 */
.L_x_48:
[----:B------:R-:W-:-:S13]  /*1b90*/  FSETP.GEU.AND P0, PT, R39, R4, PT ;  /* 0x000000042700720b */ /* 0x000fda0003f0e000 */
[----:B------:R-:W-:Y:S05]  /*1ba0*/  @P0 BRA `(.L_x_51) ;  /* 0x0000000000440947 */ /* 0x000fea0003800000 */
        /* <DEDUP_REMOVED lines=14> */
.L_x_53:
[----:B------:R-:W-:Y:S05]  /*1c90*/  BSYNC.RECONVERGENT B3 ;  /* 0x0000000000037941 */ /* 0x000fea0003800200 */
.L_x_52:
[----:B------:R-:W-:Y:S01]  /*1ca0*/  MOV R7, R0 ;  /* 0x0000000000077202 */ /* 0x000fe20000000f00 */
[----:B------:R-:W-:Y:S06]  /*1cb0*/  BRA `(.L_x_44) ;  /* 0x0000000000447947 */ /* 0x000fec0003800000 */
.L_x_51:
        /* <DEDUP_REMOVED lines=12> */
[----:B------:R-:W-:Y:S02]  /*1d80*/  MOV R0, R7 ;  /* 0x0000000700007202 */ /* 0x000fe40000000f00 */
[----:B------:R-:W-:-:S07]  /*1d90*/  MOV R30, 0x1db0 ;  /* 0x00001db0001e7802 */ /* 0x000fce0000000f00 */
[----:B------:R-:W-:Y:S05]  /*1da0*/  CALL.REL.NOINC `($__internal_4_$__cuda_sm3x_div_rn_noftz_f32_slowpath) ;  /* 0x0000004c00107944 */ /* 0x000fea0003c00000 */
.L_x_55:
[----:B------:R-:W-:Y:S05]  /*1db0*/  BSYNC.RECONVERGENT B3 ;  /* 0x0000000000037941 */ /* 0x000fea0003800200 */
.L_x_54:
[----:B------:R-:W-:-:S07]  /*1dc0*/  IMAD.MOV.U32 R7, RZ, RZ, R0 ;  /* 0x000000ffff077224 */ /* 0x000fce00078e0000 */
.L_x_44:
[----:B------:R-:W-:Y:S05]  /*1dd0*/  BSYNC.RECONVERGENT B2 ;  /* 0x0000000000027941 */ /* 0x000fea0003800200 */
.L_x_43:
[----:B------:R-:W0:Y:S01]  /*1de0*/  LDCU.128 UR4, c[0x0][0x390] ;  /* 0x00007200ff0477ac */ /* 0x000e220008000c00 */
[----:B------:R-:W-:Y:S02]  /*1df0*/  SHF.L.U32 R28, R3, 0x2, RZ ;  /* 0x00000002031c7819 */ /* 0x000fe400000006ff */
[----:B------:R-:W-:Y:S01]  /*1e00*/  SHF.R.U32.HI R3, RZ, 0x1e, R3 ;  /* 0x0000001eff037819 */ /* 0x000fe20000011603 */
[----:B------:R-:W1:Y:S01]  /*1e10*/  LDCU.64 UR10, c[0x0][0x3a0] ;  /* 0x00007400ff0a77ac */ /* 0x000e620008000a00 */
[C---:B0-----:R-:W-:Y:S02]  /*1e20*/  IADD3 R30, P1, PT, R28.reuse, UR6, RZ ;  /* 0x000000061c1e7c10 */ /* 0x041fe4000ff3e0ff */
[C---:B------:R-:W-:Y:S01]  /*1e30*/  IADD3 R26, P0, PT, R28.reuse, UR4, RZ ;  /* 0x000000041c1a7c10 */ /* 0x040fe2000ff1e0ff */
[----:B------:R-:W0:Y:S01]  /*1e40*/  LDCU UR4, c[0x3][0x70] ;  /* 0x00c00e00ff0477ac */ /* 0x000e220008000800 */
[----:B-1----:R-:W-:Y:S02]  /*1e50*/  IADD3 R28, P2, PT, R28, UR10, RZ ;  /* 0x0000000a1c1c7c10 */ /* 0x002fe4000ff5e0ff */
[----:B------:R-:W-:-:S02]  /*1e60*/  IADD3.X R31, PT, PT, R3, UR7, RZ, P1, !PT ;  /* 0x00000007031f7c10 */ /* 0x000fc40008ffe4ff */
[C---:B------:R-:W-:Y:S02]  /*1e70*/  IADD3.X R27, PT, PT, R3.reuse, UR5, RZ, P0, !PT ;  /* 0x00000005031b7c10 */ /* 0x040fe400087fe4ff */
[----:B------:R-:W-:Y:S01]  /*1e80*/  IADD3.X R29, PT, PT, R3, UR11, RZ, P2, !PT ;  /* 0x0000000b031d7c10 */ /* 0x000fe200097fe4ff */
[----:B------:R1:W5:Y:S04]  /*1e90*/  LDG.E R6, desc[UR8][R30.64] ;  /* 0x000000081e067981 */ /* 0x000368000c1e1900 */
[----:B------:R1:W5:Y:S04]  /*1ea0*/  LDG.E R5, desc[UR8][R26.64] ;  /* 0x000000081a057981 */ /* 0x000368000c1e1900 */
[----:B-----5:R1:W5:Y:S01]  /*1eb0*/  LDG.E R4, desc[UR8][R28.64] ;  /* 0x000000081c047981 */ /* 0x020362000c1e1900 */
[----:B0-----:R-:W-:-:S09]  /*1ec0*/  UISETP.GE.AND UP0, UPT, UR4, 0x1, UPT ;  /* 0x000000010400788c */ /* 0x001fd2000bf06270 */
[----:B-1----:R-:W-:Y:S05]  /*1ed0*/  BRA.U !UP0, `(.L_x_56) ;  /* 0x0000003908dc7547 */ /* 0x002fea000b800000 */
[----:B------:R-:W0:Y:S01]  /*1ee0*/  MUFU.RCP R3, R2 ;  /* 0x0000000200037308 */ /* 0x000e220000001000 */
[----:B------:R-:W-:Y:S07]  /*1ef0*/  BSSY.RECONVERGENT B2, `(.L_x_57) ;  /* 0x000000d000027945 */ /* 0x000fee0003800200 */
[----:B------:R-:W1:Y:S01]  /*1f00*/  FCHK P0, R9, R2 ;  /* 0x0000000209007302 */ /* 0x000e620000000000 */
[----:B0-----:R-:W-:-:S04]  /*1f10*/  FFMA R0, R3, -R2, 1 ;  /* 0x3f80000003007423 */ /* 0x001fc80000000802 */
[----:B------:R-:W-:Y:S01]  /*1f20*/  FFMA R0, R3, R0, R3 ;  /* 0x0000000003007223 */ /* 0x000fe20000000003 */
[----:B------:R-:W-:-:S03]  /*1f30*/  FMUL R3, R9, R2 ;  /* 0x0000000209037220 */ /* 0x000fc60000400000 */
[----:B------:R-:W-:-:S04]  /*1f40*/  FFMA R30, R0, R9, RZ ;  /* 0x00000009001e7223 */ /* 0x000fc800000000ff */
[----:B------:R-:W-:-:S04]  /*1f50*/  FFMA R15, R30, -R2, R9 ;  /* 0x800000021e0f7223 */ /* 0x000fc80000000009 */
[----:B------:R-:W-:Y:S01]  /*1f60*/  FFMA R0, R0, R15, R30 ;  /* 0x0000000f00007223 */ /* 0x000fe2000000001e */
[----:B-1----:R-:W-:Y:S06]  /*1f70*/  @!P0 BRA `(.L_x_58) ;  /* 0x0000000000108947 */ /* 0x002fec0003800000 */
[----:B------:R-:W-:Y:S01]  /*1f80*/  IMAD.MOV.U32 R0, RZ, RZ, R2 ;  /* 0x000000ffff007224 */ /* 0x000fe200078e0002 */
[----:B------:R-:W-:Y:S02]  /*1f90*/  MOV R39, R9 ;  /* 0x0000000900277202 */ /* 0x000fe40000000f00 */
[----:B------:R-:W-:-:S07]  /*1fa0*/  MOV R30, 0x1fc0 ;  /* 0x00001fc0001e7802 */ /* 0x000fce0000000f00 */
[----:B-----5:R-:W-:Y:S05]  /*1fb0*/  CALL.REL.NOINC `($__internal_4_$__cuda_sm3x_div_rn_noftz_f32_slowpath) ;  /* 0x00000048008c7944 */ /* 0x020fea0003c00000 */
.L_x_58:
[----:B------:R-:W-:Y:S05]  /*1fc0*/  BSYNC.RECONVERGENT B2 ;  /* 0x0000000000027941 */ /* 0x000fea0003800200 */
.L_x_57:
[----:B------:R-:W-:Y:S01]  /*1fd0*/  VIADD R2, R0, 0xf3000000 ;  /* 0xf300000000027836 */ /* 0x000fe20000000000 */
[----:B------:R0:W1:Y:S01]  /*1fe0*/  MUFU.RSQ R31, R0 ;  /* 0x00000000001f7308 */ /* 0x0000620000001400 */
[----:B------:R-:W-:Y:S01]  /*1ff0*/  UMOV UR4, URZ ;  /* 0x000000ff00047c82 */ /* 0x000fe20008000000 */
[----:B------:R-:W-:Y:S02]  /*2000*/  BSSY.RECONVERGENT B0, `(.L_x_59) ;  /* 0x000000b000007945 */ /* 0x000fe40003800200 */
[----:B------:R-:W-:-:S13]  /*2010*/  ISETP.GT.U32.AND P0, PT, R2, 0x727fffff, PT ;  /* 0x727fffff0200780c */ /* 0x000fda0003f04070 */
[----:B01----:R-:W-:Y:S05]  /*2020*/  @!P0 BRA `(.L_x_60) ;  /* 0x0000000000108947 */ /* 0x003fea0003800000 */
[----:B------:R-:W-:-:S07]  /*2030*/  MOV R30, 0x2050 ;  /* 0x00002050001e7802 */ /* 0x000fce0000000f00 */
[----:B-----5:R-:W-:Y:S05]  /*2040*/  CALL.REL.NOINC `($__internal_3_$__cuda_sm20_sqrt_rn_f32_slowpath) ;  /* 0x0000004800107944 */ /* 0x020fea0003c00000 */
[----:B------:R-:W-:Y:S01]  /*2050*/  MOV R2, R38 ;  /* 0x0000002600027202 */ /* 0x000fe20000000f00 */
[----:B------:R-:W-:Y:S06]  /*2060*/  BRA `(.L_x_61) ;  /* 0x0000000000107947 */ /* 0x000fec0003800000 */
.L_x_60:
[C---:B------:R-:W-:Y:S01]  /*2070*/  FMUL.FTZ R15, R31.reuse, R0 ;  /* 0x000000001f0f7220 */ /* 0x040fe20000410000 */
[----:B------:R-:W-:-:S03]  /*2080*/  FMUL.FTZ R2, R31, 0.5 ;  /* 0x3f0000001f027820 */ /* 0x000fc60000410000 */
[----:B------:R-:W-:-:S04]  /*2090*/  FFMA R0, -R15, R15, R0 ;  /* 0x0000000f0f007223 */ /* 0x000fc80000000100 */
[----:B------:R-:W-:-:S07]  /*20a0*/  FFMA R2, R0, R2, R15 ;  /* 0x0000000200027223 */ /* 0x000fce000000000f */
.L_x_61:
[----:B------:R-:W-:Y:S05]  /*20b0*/  BSYNC.RECONVERGENT B0 ;  /* 0x0000000000007941 */ /* 0x000fea0003800200 */
.L_x_59:
[----:B------:R-:W-:Y:S01]  /*20c0*/  FMUL R36, R34, 3.1415927410125732422 ;  /* 0x40490fdb22247820 */ /* 0x000fe20000400000 */
[----:B------:R-:W-:Y:S03]  /*20d0*/  BSSY.RECONVERGENT B0, `(.L_x_62) ;  /* 0x0000040000007945 */ /* 0x000fe60003800200 */
[C---:B0-2---:R-:W-:Y:S01]  /*20e0*/  FMUL R0, R36.reuse, 0.63661974668502807617 ;  /* 0x3f22f98324007820 */ /* 0x045fe20000400000 */
[----:B------:R-:W-:-:S05]  /*20f0*/  FSETP.GE.AND P0, PT, |R36|, 105615, PT ;  /* 0x47ce47802400780b */ /* 0x000fca0003f06200 */
[----:B------:R-:W0:Y:S02]  /*2100*/  F2I.NTZ R0, R0 ;  /* 0x0000000000007305 */ /* 0x000e240000203100 */
[----:B0-----:R-:W-:-:S05]  /*2110*/  I2FP.F32.S32 R15, R0 ;  /* 0x00000000000f7245 */ /* 0x001fca0000201400 */
[----:B------:R-:W-:-:S04]  /*2120*/  FFMA R30, R15, -1.5707962512969970703, R36 ;  /* 0xbfc90fda0f1e7823 */ /* 0x000fc80000000024 */
[----:B------:R-:W-:-:S04]  /*2130*/  FFMA R30, R15, -7.5497894158615963534e-08, R30 ;  /* 0xb3a221680f1e7823 */ /* 0x000fc8000000001e */
[----:B------:R-:W-:Y:S01]  /*2140*/  FFMA R15, R15, -5.3903029534742383927e-15, R30 ;  /* 0xa7c234c50f0f7823 */ /* 0x000fe2000000001e */
[----:B-1-3--:R-:W-:Y:S06]  /*2150*/  @!P0 BRA `(.L_x_63) ;  /* 0x0000000000dc8947 */ /* 0x00afec0003800000 */
[----:B------:R-:W-:-:S13]  /*2160*/  FSETP.NEU.AND P0, PT, |R36|, +INF , PT ;  /* 0x7f8000002400780b */ /* 0x000fda0003f0d200 */
[----:B------:R-:W-:Y:S01]  /*2170*/  @!P0 FMUL R15, RZ, R36 ;  /* 0x00000024ff0f8220 */ /* 0x000fe20000400000 */
[----:B------:R-:W-:Y:S01]  /*2180*/  @!P0 IMAD.MOV.U32 R0, RZ, RZ, RZ ;  /* 0x000000ffff008224 */ /* 0x000fe200078e00ff */
[----:B------:R-:W-:Y:S06]  /*2190*/  @!P0 BRA `(.L_x_63) ;  /* 0x0000000000cc8947 */ /* 0x000fec0003800000 */
[----:B------:R-:W-:Y:S01]  /*21a0*/  SHF.L.U32 R15, R36, 0x8, RZ ;  /* 0x00000008240f7819 */ /* 0x000fe200000006ff */
[----:B------:R-:W-:Y:S01]  /*21b0*/  IMAD.MOV.U32 R37, RZ, RZ, RZ ;  /* 0x000000ffff257224 */ /* 0x000fe200078e00ff */
[----:B------:R-:W-:Y:S01]  /*21c0*/  MOV R0, R1 ;  /* 0x0000000100007202 */ /* 0x000fe20000000f00 */
[----:B------:R-:W0:Y:S01]  /*21d0*/  LDCU.64 UR10, c[0x4][0x40] ;  /* 0x01000800ff0a77ac */ /* 0x000e220008000a00 */
[----:B------:R-:W-:Y:S01]  /*21e0*/  LOP3.LUT R35, R15, 0x80000000, RZ, 0xfc, !PT ;  /* 0x800000000f237812 */ /* 0x000fe200078efcff */
[----:B------:R-:W-:Y:S01]  /*21f0*/  UMOV UR6, URZ ;  /* 0x000000ff00067c82 */ /* 0x000fe20008000000 */
[----:B------:R-:W-:-:S05]  /*2200*/  UMOV UR5, URZ ;  /* 0x000000ff00057c82 */ /* 0x000fca0008000000 */
.L_x_64:
[----:B0-----:R-:W-:Y:S01]  /*2210*/  IMAD.U32 R30, RZ, RZ, UR10 ;  /* 0x0000000aff1e7e24 */ /* 0x001fe2000f8e00ff */
[----:B------:R-:W-:-:S05]  /*2220*/  MOV R31, UR11 ;  /* 0x0000000b001f7c02 */ /* 0x000fca0008000f00 */
[----:B------:R-:W2:Y:S01]  /*2230*/  LDG.E.CONSTANT R30, desc[UR8][R30.64] ;  /* 0x000000081e1e7981 */ /* 0x000ea2000c1e9900 */
[----:B------:R-:W-:Y:S02]  /*2240*/  UIADD3 UR10, UP0, UPT, UR10, 0x4, URZ ;  /* 0x000000040a0a7890 */ /* 0x000fe4000ff1e0ff */
[----:B------:R-:W-:Y:S02]  /*2250*/  UIADD3 UR5, UPT, UPT, UR5, 0x1, URZ ;  /* 0x0000000105057890 */ /* 0x000fe4000fffe0ff */
[----:B------:R-:W-:Y:S02]  /*2260*/  UIADD3.X UR11, UPT, UPT, URZ, UR11, URZ, UP0, !UPT ;  /* 0x0000000bff0b7290 */ /* 0x000fe400087fe4ff */
[----:B------:R-:W-:Y:S01]  /*2270*/  UISETP.NE.AND UP0, UPT, UR5, 0x6, UPT ;  /* 0x000000060500788c */ /* 0x000fe2000bf05270 */
[----:B--2---:R-:W-:-:S03]  /*2280*/  IMAD.WIDE.U32 R32, R30, R35, RZ ;  /* 0x000000231e207225 */ /* 0x004fc600078e00ff */
[----:B------:R-:W-:-:S04]  /*2290*/  IADD3 R15, P0, PT, R32, R37, RZ ;  /* 0x00000025200f7210 */ /* 0x000fc80007f1e0ff */
[----:B------:R-:W-:Y:S01]  /*22a0*/  IADD3.X R37, PT, PT, R33, UR6, RZ, P0, !PT ;  /* 0x0000000621257c10 */ /* 0x000fe200087fe4ff */
[----:B------:R0:W-:Y:S02]  /*22b0*/  STL [R0], R15 ;  /* 0x0000000f00007387 */ /* 0x0001e40000100800 */
[----:B0-----:R-:W-:Y:S01]  /*22c0*/  VIADD R0, R0, 0x4 ;  /* 0x0000000400007836 */ /* 0x001fe20000000000 */
[----:B------:R-:W-:Y:S06]  /*22d0*/  BRA.U UP0, `(.L_x_64) ;  /* 0xfffffffd00cc7547 */ /* 0x000fec000b83ffff */
[----:B------:R-:W-:Y:S01]  /*22e0*/  SHF.R.U32.HI R31, RZ, 0x17, R36 ;  /* 0x00000017ff1f7819 */ /* 0x000fe20000011624 */
[----:B------:R0:W-:Y:S03]  /*22f0*/  STL [R1+0x18], R37 ;  /* 0x0000182501007387 */ /* 0x0001e60000100800 */
[C---:B------:R-:W-:Y:S02]  /*2300*/  LOP3.LUT R0, R31.reuse, 0xe0, RZ, 0xc0, !PT ;  /* 0x000000e01f007812 */ /* 0x040fe400078ec0ff */
[----:B------:R-:W-:Y:S02]  /*2310*/  LOP3.LUT P0, RZ, R31, 0x1f, RZ, 0xc0, !PT ;  /* 0x0000001f1fff7812 */ /* 0x000fe4000780c0ff */
[----:B------:R-:W-:-:S04]  /*2320*/  IADD3 R0, PT, PT, R0, -0x80, RZ ;  /* 0xffffff8000007810 */ /* 0x000fc80007ffe0ff */
[----:B------:R-:W-:-:S05]  /*2330*/  SHF.R.U32.HI R0, RZ, 0x5, R0 ;  /* 0x00000005ff007819 */ /* 0x000fca0000011600 */
[----:B------:R-:W-:-:S05]  /*2340*/  IMAD R33, R0, -0x4, R1 ;  /* 0xfffffffc00217824 */ /* 0x000fca00078e0201 */
[----:B------:R-:W2:Y:S04]  /*2350*/  LDL R0, [R33+0x18] ;  /* 0x0000180021007983 */ /* 0x000ea80000100800 */
[----:B------:R-:W2:Y:S04]  /*2360*/  LDL R15, [R33+0x14] ;  /* 0x00001400210f7983 */ /* 0x000ea80000100800 */
[----:B------:R-:W3:Y:S01]  /*2370*/  @P0 LDL R30, [R33+0x10] ;  /* 0x00001000211e0983 */ /* 0x000ee20000100800 */
[----:B------:R-:W-:Y:S01]  /*2380*/  LOP3.LUT R31, R31, 0x1f, RZ, 0xc0, !PT ;  /* 0x0000001f1f1f7812 */ /* 0x000fe200078ec0ff */
[----:B------:R-:W-:Y:S01]  /*2390*/  UMOV UR6, 0x54442d19 ;  /* 0x54442d1900067882 */ /* 0x000fe20000000000 */
[----:B------:R-:W-:-:S02]  /*23a0*/  UMOV UR7, 0x3bf921fb ;  /* 0x3bf921fb00077882 */ /* 0x000fc40000000000 */
[-C--:B--2---:R-:W-:Y:S02]  /*23b0*/  @P0 SHF.L.W.U32.HI R0, R15, R31.reuse, R0 ;  /* 0x0000001f0f000219 */ /* 0x084fe40000010e00 */
[----:B---3--:R-:W-:Y:S02]  /*23c0*/  @P0 SHF.L.W.U32.HI R15, R30, R31, R15 ;  /* 0x0000001f1e0f0219 */ /* 0x008fe40000010e0f */
[----:B------:R-:W-:Y:S02]  /*23d0*/  ISETP.GE.AND P0, PT, R36, RZ, PT ;  /* 0x000000ff2400720c */ /* 0x000fe40003f06270 */
[C-C-:B------:R-:W-:Y:S01]  /*23e0*/  SHF.L.W.U32.HI R35, R15.reuse, 0x2, R0.reuse ;  /* 0x000000020f237819 */ /* 0x140fe20000010e00 */
[----:B------:R-:W-:Y:S01]  /*23f0*/  IMAD.SHL.U32 R15, R15, 0x4, RZ ;  /* 0x000000040f0f7824 */ /* 0x000fe200078e00ff */
[----:B------:R-:W-:Y:S02]  /*2400*/  SHF.R.U32.HI R0, RZ, 0x1e, R0 ;  /* 0x0000001eff007819 */ /* 0x000fe40000011600 */
[----:B------:R-:W-:-:S02]  /*2410*/  SHF.R.S32.HI R32, RZ, 0x1f, R35 ;  /* 0x0000001fff207819 */ /* 0x000fc40000011423 */
[C---:B------:R-:W-:Y:S02]  /*2420*/  LEA.HI R0, R35.reuse, R0, RZ, 0x1 ;  /* 0x0000000023007211 */ /* 0x040fe400078f08ff */
[C---:B------:R-:W-:Y:S02]  /*2430*/  LOP3.LUT R30, R32.reuse, R15, RZ, 0x3c, !PT ;  /* 0x0000000f201e7212 */ /* 0x040fe400078e3cff */
[----:B------:R-:W-:Y:S02]  /*2440*/  LOP3.LUT R31, R32, R35, RZ, 0x3c, !PT ;  /* 0x00000023201f7212 */ /* 0x000fe400078e3cff */
[----:B------:R-:W-:Y:S02]  /*2450*/  LOP3.LUT R36, R35, R36, RZ, 0x3c, !PT ;  /* 0x0000002423247212 */ /* 0x000fe400078e3cff */
[----:B------:R-:W-:Y:S02]  /*2460*/  IADD3 R15, PT, PT, -R0, RZ, RZ ;  /* 0x000000ff000f7210 */ /* 0x000fe40007ffe1ff */
[----:B------:R-:W1:Y:S01]  /*2470*/  I2F.F64.S64 R30, R30 ;  /* 0x0000001e001e7312 */ /* 0x000e620000301c00 */
[----:B------:R-:W-:-:S02]  /*2480*/  ISETP.GE.AND P1, PT, R36, RZ, PT ;  /* 0x000000ff2400720c */ /* 0x000fc40003f26270 */
[----:B------:R-:W-:Y:S01]  /*2490*/  @!P0 IMAD.MOV.U32 R0, RZ, RZ, R15 ;  /* 0x000000ffff008224 */ /* 0x000fe200078e000f */
[----:B-1----:R-:W-:-:S10]  /*24a0*/  DMUL R32, R30, UR6 ;  /* 0x000000061e207c28 */ /* 0x002fd40008000000 */
[----:B------:R-:W1:Y:S02]  /*24b0*/  F2F.F32.F64 R32, R32 ;  /* 0x0000002000207310 */ /* 0x000e640000301000 */
[----:B01----:R-:W-:-:S07]  /*24c0*/  FSEL R15, -R32, R32, !P1 ;  /* 0x00000020200f7208 */ /* 0x003fce0004800100 */
.L_x_63:
[----:B------:R-:W-:Y:S05]  /*24d0*/  BSYNC.RECONVERGENT B0 ;  /* 0x0000000000007941 */ /* 0x000fea0003800200 */
.L_x_62:
[----:B------:R-:W-:Y:S01]  /*24e0*/  MOV R30, 0x37cbac00 ;  /* 0x37cbac00001e7802 */ /* 0x000fe20000000f00 */
[----:B------:R-:W-:Y:S01]  /*24f0*/  FMUL R31, R15, R15 ;  /* 0x0000000f0f1f7220 */ /* 0x000fe20000400000 */
[----:B------:R-:W-:Y:S01]  /*2500*/  LOP3.LUT R32, R0, 0x1, RZ, 0xc0, !PT ;  /* 0x0000000100207812 */ /* 0x000fe200078ec0ff */
[----:B------:R-:W-:Y:S01]  /*2510*/  IMAD.MOV.U32 R35, RZ, RZ, 0x3f800000 ;  /* 0x3f800000ff237424 */ /* 0x000fe200078e00ff */
[----:B------:R-:W-:Y:S01]  /*2520*/  MOV R33, 0x3effffff ;  /* 0x3effffff00217802 */ /* 0x000fe20000000f00 */
[----:B------:R-:W-:Y:S01]  /*2530*/  FFMA R30, R31, R30, -0.0013887860113754868507 ;  /* 0xbab607ed1f1e7423 */ /* 0x000fe2000000001e */
[----:B------:R-:W-:Y:S01]  /*2540*/  ISETP.NE.U32.AND P0, PT, R32, 0x1, PT ;  /* 0x000000012000780c */ /* 0x000fe20003f05070 */
[----:B------:R-:W-:Y:S01]  /*2550*/  IMAD.MOV.U32 R32, RZ, RZ, 0x3d2aaabb ;  /* 0x3d2aaabbff207424 */ /* 0x000fe200078e00ff */
[----:B------:R-:W-:Y:S01]  /*2560*/  LOP3.LUT P1, RZ, R0, 0x2, RZ, 0xc0, !PT ;  /* 0x0000000200ff7812 */ /* 0x000fe2000782c0ff */
[----:B------:R-:W-:Y:S01]  /*2570*/  BSSY.RECONVERGENT B0, `(.L_x_65) ;  /* 0x0000060000007945 */ /* 0x000fe20003800200 */
[----:B------:R-:W-:Y:S01]  /*2580*/  FSEL R30, R30, -0.00019574658654164522886, !P0 ;  /* 0xb94d41531e1e7808 */ /* 0x000fe20004000000 */
[----:B------:R-:W-:Y:S01]  /*2590*/  HFMA2 R42, -RZ, RZ, 0, 0 ;  /* 0x00000000ff2a7431 */ /* 0x000fe200000001ff */
[----:B------:R-:W-:Y:S01]  /*25a0*/  FSEL R32, R32, 0.0083327032625675201416, !P0 ;  /* 0x3c0885e420207808 */ /* 0x000fe20004000000 */
[----:B------:R-:W-:Y:S01]  /*25b0*/  IMAD.MOV.U32 R43, RZ, RZ, R23 ;  /* 0x000000ffff2b7224 */ /* 0x000fe200078e0017 */
[----:B------:R-:W-:-:S02]  /*25c0*/  FSEL R0, R15, 1, P0 ;  /* 0x3f8000000f007808 */ /* 0x000fc40000000000 */
[----:B------:R-:W-:Y:S01]  /*25d0*/  FSEL R33, -R33, -0.16666662693023681641, !P0 ;  /* 0xbe2aaaa821217808 */ /* 0x000fe20004000100 */
[C---:B------:R-:W-:Y:S01]  /*25e0*/  FFMA R30, R31.reuse, R30, R32 ;  /* 0x0000001e1f1e7223 */ /* 0x040fe20000000020 */
[----:B------:R-:W-:Y:S01]  /*25f0*/  MOV R32, R20 ;  /* 0x0000001400207202 */ /* 0x000fe20000000f00 */
[C---:B------:R-:W-:Y:S02]  /*2600*/  FFMA R15, R31.reuse, R0, RZ ;  /* 0x000000001f0f7223 */ /* 0x040fe400000000ff */
[----:B------:R-:W-:Y:S01]  /*2610*/  FFMA R30, R31, R30, R33 ;  /* 0x0000001e1f1e7223 */ /* 0x000fe20000000021 */
[----:B------:R-:W-:-:S03]  /*2620*/  IMAD.MOV.U32 R31, RZ, RZ, R21 ;  /* 0x000000ffff1f7224 */ /* 0x000fc600078e0015 */
[----:B------:R-:W-:Y:S01]  /*2630*/  FFMA R0, R15, R30, R0 ;  /* 0x0000001e0f007223 */ /* 0x000fe20000000000 */
[----:B------:R-:W-:-:S03]  /*2640*/  MOV R15, R22 ;  /* 0x00000016000f7202 */ /* 0x000fc60000000f00 */
[----:B------:R-:W-:Y:S01]  /*2650*/  @P1 FADD R0, RZ, -R0 ;  /* 0x80000000ff001221 */ /* 0x000fe20000000000 */
[----:B------:R-:W-:-:S04]  /*2660*/  FSETP.NEU.AND P1, PT, R8, RZ, PT ;  /* 0x000000ff0800720b */ /* 0x000fc80003f2d000 */
[----:B------:R-:W-:-:S04]  /*2670*/  FSETP.GT.AND P0, PT, R0, RZ, PT ;  /* 0x000000ff0000720b */ /* 0x000fc80003f04000 */
[----:B------:R-:W-:-:S05]  /*2680*/  FSEL R35, -R35, 1, P0 ;  /* 0x3f80000023237808 */ /* 0x000fca0000000100 */
[----:B------:R-:W-:Y:S05]  /*2690*/  @!P1 BRA `(.L_x_66) ;  /* 0x0000000400349947 */ /* 0x000fea0003800000 */
[----:B------:R-:W-:Y:S01]  /*26a0*/  SHF.R.U32.HI R0, RZ, 0x2, R19 ;  /* 0x00000002ff007819 */ /* 0x000fe20000011613 */
[----:B------:R-:W-:Y:S01]  /*26b0*/  IMAD.SHL.U32 R30, R23, 0x10, RZ ;  /* 0x00000010171e7824 */ /* 0x000fe200078e00ff */
[----:B------:R-:W-:Y:S01]  /*26c0*/  BSSY.RECONVERGENT B1, `(.L_x_67) ;  /* 0x0000018000017945 */ /* 0x000fe20003800200 */
[----:B------:R-:W-:Y:S01]  /*26d0*/  VIADD R18, R18, 0x587c5 ;  /* 0x000587c512127836 */ /* 0x000fe20000000000 */
[----:B------:R-:W-:-:S04]  /*26e0*/  LOP3.LUT R0, R0, R19, RZ, 0x3c, !PT ;  /* 0x0000001300007212 */ /* 0x000fc800078e3cff */
[----:B------:R-:W-:-:S04]  /*26f0*/  SHF.L.U32 R15, R0, 0x1, RZ ;  /* 0x00000001000f7819 */ /* 0x000fc800000006ff */
[----:B------:R-:W-:Y:S01]  /*2700*/  LOP3.LUT R15, R23, R30, R15, 0x96, !PT ;  /* 0x0000001e170f7212 */ /* 0x000fe200078e960f */
[----:B------:R-:W-:-:S03]  /*2710*/  FADD R30, R8, R8 ;  /* 0x00000008081e7221 */ /* 0x000fc60000000000 */
[----:B------:R-:W-:Y:S01]  /*2720*/  LOP3.LUT R43, R15, R0, RZ, 0x3c, !PT ;  /* 0x000000000f2b7212 */ /* 0x000fe200078e3cff */
[----:B------:R0:W1:Y:S01]  /*2730*/  MUFU.RSQ R19, R30 ;  /* 0x0000001e00137308 */ /* 0x0000620000001400 */
[----:B------:R-:W-:-:S03]  /*2740*/  IADD3 R15, PT, PT, R30, -0xd000000, RZ ;  /* 0xf30000001e0f7810 */ /* 0x000fc60007ffe0ff */
[----:B------:R-:W-:Y:S01]  /*2750*/  IMAD.IADD R0, R43, 0x1, R18 ;  /* 0x000000012b007824 */ /* 0x000fe200078e0212 */
[----:B------:R-:W-:Y:S02]  /*2760*/  ISETP.GT.U32.AND P0, PT, R15, 0x727fffff, PT ;  /* 0x727fffff0f00780c */ /* 0x000fe40003f04070 */
[----:B------:R-:W-:Y:S02]  /*2770*/  MOV R15, 0x2f800000 ;  /* 0x2f800000000f7802 */ /* 0x000fe40000000f00 */
[----:B------:R-:W-:-:S05]  /*2780*/  I2FP.F32.U32 R0, R0 ;  /* 0x0000000000007245 */ /* 0x000fca0000201000 */
[----:B------:R-:W-:-:S04]  /*2790*/  FFMA R15, R0, R15, 1.1641532182693481445e-10 ;  /* 0x2f000000000f7423 */ /* 0x000fc8000000000f */
[----:B01----:R-:W-:Y:S05]  /*27a0*/  @!P0 BRA `(.L_x_68) ;  /* 0x0000000000148947 */ /* 0x003fea0003800000 */
[----:B------:R-:W-:Y:S01]  /*27b0*/  IMAD.MOV.U32 R0, RZ, RZ, R30 ;  /* 0x000000ffff007224 */ /* 0x000fe200078e001e */
[----:B------:R-:W-:-:S07]  /*27c0*/  MOV R30, 0x27e0 ;  /* 0x000027e0001e7802 */ /* 0x000fce0000000f00 */
[----:B-----5:R-:W-:Y:S05]  /*27d0*/  CALL.REL.NOINC `($__internal_3_$__cuda_sm20_sqrt_rn_f32_slowpath) ;  /* 0x00000040002c7944 */ /* 0x020fea0003c00000 */
[----:B------:R-:W-:Y:S01]  /*27e0*/  MOV R33, R38 ;  /* 0x0000002600217202 */ /* 0x000fe20000000f00 */
[----:B------:R-:W-:Y:S06]  /*27f0*/  BRA `(.L_x_69) ;  /* 0x0000000000107947 */ /* 0x000fec0003800000 */
.L_x_68:
[----:B------:R-:W-:Y:S01]  /*2800*/  FMUL.FTZ R33, R30, R19 ;  /* 0x000000131e217220 */ /* 0x000fe20000410000 */
[----:B------:R-:W-:-:S03]  /*2810*/  FMUL.FTZ R19, R19, 0.5 ;  /* 0x3f00000013137820 */ /* 0x000fc60000410000 */
[----:B------:R-:W-:-:S04]  /*2820*/  FFMA R0, -R33, R33, R30 ;  /* 0x0000002121007223 */ /* 0x000fc8000000011e */
[----:B------:R-:W-:-:S07]  /*2830*/  FFMA R33, R0, R19, R33 ;  /* 0x0000001300217223 */ /* 0x000fce0000000021 */
.L_x_69:
[----:B------:R-:W-:Y:S05]  /*2840*/  BSYNC.RECONVERGENT B1 ;  /* 0x0000000000017941 */ /* 0x000fea0003800200 */
.L_x_67:
[----:B------:R-:W-:-:S13]  /*2850*/  FSETP.GTU.AND P0, PT, R15, 0.16666667163372039795, PT ;  /* 0x3e2aaaab0f00780b */ /* 0x000fda0003f0c000 */
[----:B------:R-:W-:Y:S05]  /*2860*/  @P0 BRA `(.L_x_70) ;  /* 0x0000000000540947 */ /* 0x000fea0003800000 */
[----:B------:R-:W-:Y:S01]  /*2870*/  FMUL R15, R7, 3 ;  /* 0x40400000070f7820 */ /* 0x000fe20000400000 */
[----:B------:R-:W-:Y:S03]  /*2880*/  BSSY.RECONVERGENT B1, `(.L_x_71) ;  /* 0x000000d000017945 */ /* 0x000fe60003800200 */
[----:B------:R-:W-:Y:S01]  /*2890*/  VIADD R19, R15, 0xf3000000 ;  /* 0xf30000000f137836 */ /* 0x000fe20000000000 */
[----:B------:R0:W1:Y:S04]  /*28a0*/  MUFU.RSQ R0, R15 ;  /* 0x0000000f00007308 */ /* 0x0000680000001400 */
[----:B------:R-:W-:-:S13]  /*28b0*/  ISETP.GT.U32.AND P0, PT, R19, 0x727fffff, PT ;  /* 0x727fffff1300780c */ /* 0x000fda0003f04070 */
[----:B01----:R-:W-:Y:S05]  /*28c0*/  @!P0 BRA `(.L_x_72) ;  /* 0x0000000000108947 */ /* 0x003fea0003800000 */
[----:B------:R-:W-:Y:S02]  /*28d0*/  MOV R0, R15 ;  /* 0x0000000f00007202 */ /* 0x000fe40000000f00 */
[----:B------:R-:W-:-:S07]  /*28e0*/  MOV R30, 0x2900 ;  /* 0x00002900001e7802 */ /* 0x000fce0000000f00 */
[----:B-----5:R-:W-:Y:S05]  /*28f0*/  CALL.REL.NOINC `($__internal_3_$__cuda_sm20_sqrt_rn_f32_slowpath) ;  /* 0x0000003c00e47944 */ /* 0x020fea0003c00000 */
[----:B------:R-:W-:Y:S05]  /*2900*/  BRA `(.L_x_73) ;  /* 0x0000000000107947 */ /* 0x000fea0003800000 */
.L_x_72:
[----:B------:R-:W-:Y:S01]  /*2910*/  FMUL.FTZ R38, R15, R0 ;  /* 0x000000000f267220 */ /* 0x000fe20000410000 */
[----:B------:R-:W-:-:S03]  /*2920*/  FMUL.FTZ R0, R0, 0.5 ;  /* 0x3f00000000007820 */ /* 0x000fc60000410000 */
[----:B------:R-:W-:-:S04]  /*2930*/  FFMA R15, -R38, R38, R15 ;  /* 0x00000026260f7223 */ /* 0x000fc8000000010f */
[----:B------:R-:W-:-:S07]  /*2940*/  FFMA R38, R15, R0, R38 ;  /* 0x000000000f267223 */ /* 0x000fce0000000026 */
.L_x_73:
[----:B------:R-:W-:Y:S05]  /*2950*/  BSYNC.RECONVERGENT B1 ;  /* 0x0000000000017941 */ /* 0x000fea0003800200 */
.L_x_71:
[----:B------:R-:W-:Y:S01]  /*2960*/  FMUL R42, R38, -R33 ;  /* 0x80000021262a7220 */ /* 0x000fe20000400000 */
[----:B------:R-:W-:Y:S01]  /*2970*/  IMAD.MOV.U32 R15, RZ, RZ, R23 ;  /* 0x000000ffff0f7224 */ /* 0x000fe200078e0017 */
[----:B------:R-:W-:Y:S01]  /*2980*/  MOV R31, R22 ;  /* 0x00000016001f7202 */ /* 0x000fe20000000f00 */
[----:B------:R-:W-:Y:S01]  /*2990*/  IMAD.MOV.U32 R32, RZ, RZ, R21 ;  /* 0x000000ffff207224 */ /* 0x000fe200078e0015 */
[----:B------:R-:W-:Y:S01]  /*29a0*/  MOV R19, R20 ;  /* 0x0000001400137202 */ /* 0x000fe20000000f00 */
[----:B------:R-:W-:Y:S06]  /*29b0*/  BRA `(.L_x_66) ;  /* 0x00000000006c7947 */ /* 0x000fec0003800000 */
.L_x_70:
[C---:B------:R-:W-:Y:S01]  /*29c0*/  FSETP.GTU.AND P0, PT, R15.reuse, 0.3333333432674407959, PT ;  /* 0x3eaaaaab0f00780b */ /* 0x040fe20003f0c000 */
[----:B------:R-:W-:Y:S01]  /*29d0*/  IMAD.MOV.U32 R32, RZ, RZ, R21 ;  /* 0x000000ffff207224 */ /* 0x000fe200078e0015 */
[----:B------:R-:W-:Y:S02]  /*29e0*/  MOV R31, R22 ;  /* 0x00000016001f7202 */ /* 0x000fe40000000f00 */
[----:B------:R-:W-:Y:S01]  /*29f0*/  FSETP.LEU.OR P0, PT, R15, 0.16666667163372039795, P0 ;  /* 0x3e2aaaab0f00780b */ /* 0x000fe2000070b400 */
[----:B------:R-:W-:Y:S01]  /*2a00*/  IMAD.MOV.U32 R15, RZ, RZ, R23 ;  /* 0x000000ffff0f7224 */ /* 0x000fe200078e0017 */
[----:B------:R-:W-:-:S11]  /*2a10*/  MOV R19, R20 ;  /* 0x0000001400137202 */ /* 0x000fd60000000f00 */
        /* <DEDUP_REMOVED lines=11> */
.L_x_75:
[----:B------:R-:W-:Y:S01]  /*2ad0*/  FMUL.FTZ R38, R15, R0 ;  /* 0x000000000f267220 */ /* 0x000fe20000410000 */
[----:B------:R-:W-:-:S03]  /*2ae0*/  FMUL.FTZ R0, R0, 0.5 ;  /* 0x3f00000000007820 */ /* 0x000fc60000410000 */
[----:B------:R-:W-:-:S04]  /*2af0*/  FFMA R15, -R38, R38, R15 ;  /* 0x00000026260f7223 */ /* 0x000fc8000000010f */
[----:B------:R-:W-:-:S07]  /*2b00*/  FFMA R38, R15, R0, R38 ;  /* 0x000000000f267223 */ /* 0x000fce0000000026 */
.L_x_76:
[----:B------:R-:W-:Y:S05]  /*2b10*/  BSYNC.RECONVERGENT B1 ;  /* 0x0000000000017941 */ /* 0x000fea0003800200 */
.L_x_74:
[----:B------:R-:W-:Y:S01]  /*2b20*/  FMUL R42, R38, R33 ;  /* 0x00000021262a7220 */ /* 0x000fe20000400000 */
[----:B------:R-:W-:Y:S01]  /*2b30*/  IMAD.MOV.U32 R15, RZ, RZ, R23 ;  /* 0x000000ffff0f7224 */ /* 0x000fe200078e0017 */
[----:B------:R-:W-:Y:S01]  /*2b40*/  MOV R31, R22 ;  /* 0x00000016001f7202 */ /* 0x000fe20000000f00 */
[----:B------:R-:W-:Y:S01]  /*2b50*/  IMAD.MOV.U32 R32, RZ, RZ, R21 ;  /* 0x000000ffff207224 */ /* 0x000fe200078e0015 */
[----:B------:R-:W-:-:S07]  /*2b60*/  MOV R19, R20 ;  /* 0x0000001400137202 */ /* 0x000fce0000000f00 */
.L_x_66:
[----:B------:R-:W-:Y:S05]  /*2b70*/  BSYNC.RECONVERGENT B0 ;  /* 0x0000000000007941 */ /* 0x000fea0003800200 */
.L_x_65:
[----:B------:R-:W-:Y:S01]  /*2b80*/  FFMA R21, R35, R7, R34 ;  /* 0x0000000723157223 */ /* 0x000fe20000000022 */
[----:B------:R-:W-:Y:S03]  /*2b90*/  BSSY.RECONVERGENT B0, `(.L_x_77) ;  /* 0x000003e000007945 */ /* 0x000fe60003800200 */
[----:B------:R-:W-:-:S04]  /*2ba0*/  FADD R21, R21, R42 ;  /* 0x0000002a15157221 */ /* 0x000fc80000000000 */
[----:B------:R-:W-:-:S04]  /*2bb0*/  FMUL R33, R21, 3.1415927410125732422 ;  /* 0x40490fdb15217820 */ /* 0x000fc80000400000 */
[C---:B------:R-:W-:Y:S01]  /*2bc0*/  FMUL R36, R33.reuse, 0.63661974668502807617 ;  /* 0x3f22f98321247820 */ /* 0x040fe20000400000 */
[----:B------:R-:W-:-:S05]  /*2bd0*/  FSETP.GE.AND P0, PT, |R33|, 105615, PT ;  /* 0x47ce47802100780b */ /* 0x000fca0003f06200 */
[----:B------:R-:W0:Y:S02]  /*2be0*/  F2I.NTZ R36, R36 ;  /* 0x0000002400247305 */ /* 0x000e240000203100 */
[----:B0-----:R-:W-:-:S05]  /*2bf0*/  I2FP.F32.S32 R0, R36 ;  /* 0x0000002400007245 */ /* 0x001fca0000201400 */
[----:B------:R-:W-:-:S04]  /*2c00*/  FFMA R21, R0, -1.5707962512969970703, R33 ;  /* 0xbfc90fda00157823 */ /* 0x000fc80000000021 */
[----:B------:R-:W-:-:S04]  /*2c10*/  FFMA R21, R0, -7.5497894158615963534e-08, R21 ;  /* 0xb3a2216800157823 */ /* 0x000fc80000000015 */
[----:B------:R-:W-:Y:S01]  /*2c20*/  FFMA R0, R0, -5.3903029534742383927e-15, R21 ;  /* 0xa7c234c500007823 */ /* 0x000fe20000000015 */
[----:B------:R-:W-:Y:S06]  /*2c30*/  @!P0 BRA `(.L_x_78) ;  /* 0x0000000000cc8947 */ /* 0x000fec0003800000 */
[----:B------:R-:W-:-:S13]  /*2c40*/  FSETP.NEU.AND P0, PT, |R33|, +INF , PT ;  /* 0x7f8000002100780b */ /* 0x000fda0003f0d200 */
[----:B------:R-:W-:Y:S01]  /*2c50*/  @!P0 FMUL R0, RZ, R33 ;  /* 0x00000021ff008220 */ /* 0x000fe20000400000 */
[----:B------:R-:W-:Y:S01]  /*2c60*/  @!P0 IMAD.MOV.U32 R36, RZ, RZ, RZ ;  /* 0x000000ffff248224 */ /* 0x000fe200078e00ff */
[----:B------:R-:W-:Y:S06]  /*2c70*/  @!P0 BRA `(.L_x_78) ;  /* 0x0000000000bc8947 */ /* 0x000fec0003800000 */
[----:B------:R-:W-:Y:S01]  /*2c80*/  SHF.L.U32 R20, R33, 0x8, RZ ;  /* 0x0000000821147819 */ /* 0x000fe200000006ff */
[----:B------:R-:W-:Y:S02]  /*2c90*/  HFMA2 R30, -RZ, RZ, 0, 0 ;  /* 0x00000000ff1e7431 */ /* 0x000fe400000001ff */
[----:B------:R-:W-:Y:S01]  /*2ca0*/  IMAD.MOV.U32 R0, RZ, RZ, RZ ;  /* 0x000000ffff007224 */ /* 0x000fe200078e00ff */
[----:B------:R-:W-:Y:S01]  /*2cb0*/  UMOV UR5, URZ ;  /* 0x000000ff00057c82 */ /* 0x000fe20008000000 */
[----:B------:R-:W-:-:S07]  /*2cc0*/  LOP3.LUT R39, R20, 0x80000000, RZ, 0xfc, !PT ;  /* 0x8000000014277812 */ /* 0x000fce00078efcff */
.L_x_79:
[----:B0-----:R-:W0:Y:S02]  /*2cd0*/  LDC.64 R20, c[0x4][0x40] ;  /* 0x01001000ff147b82 */ /* 0x001e240000000a00 */
[----:B0-----:R-:W-:-:S05]  /*2ce0*/  IMAD.WIDE.U32 R22, R30, 0x4, R20 ;  /* 0x000000041e167825 */ /* 0x001fca00078e0014 */
[----:B------:R-:W2:Y:S01]  /*2cf0*/  LDG.E.CONSTANT R20, desc[UR8][R22.64] ;  /* 0x0000000816147981 */ /* 0x000ea2000c1e9900 */
[C---:B------:R-:W-:Y:S01]  /*2d00*/  IMAD R36, R30.reuse, 0x4, R1 ;  /* 0x000000041e247824 */ /* 0x040fe200078e0201 */
[----:B------:R-:W-:-:S04]  /*2d10*/  IADD3 R30, PT, PT, R30, 0x1, RZ ;  /* 0x000000011e1e7810 */ /* 0x000fc80007ffe0ff */
[----:B------:R-:W-:Y:S01]  /*2d20*/  ISETP.NE.AND P0, PT, R30, 0x6, PT ;  /* 0x000000061e00780c */ /* 0x000fe20003f05270 */
[----:B--2---:R-:W-:-:S03]  /*2d30*/  IMAD.WIDE.U32 R20, R20, R39, RZ ;  /* 0x0000002714147225 */ /* 0x004fc600078e00ff */
[----:B------:R-:W-:-:S04]  /*2d40*/  IADD3 R37, P2, PT, R20, R0, RZ ;  /* 0x0000000014257210 */ /* 0x000fc80007f5e0ff */
[----:B------:R-:W-:Y:S01]  /*2d50*/  IADD3.X R0, PT, PT, R21, UR5, RZ, P2, !PT ;  /* 0x0000000515007c10 */ /* 0x000fe200097fe4ff */
[----:B------:R0:W-:Y:S04]  /*2d60*/  STL [R36], R37 ;  /* 0x0000002524007387 */ /* 0x0001e80000100800 */
[----:B------:R-:W-:Y:S05]  /*2d70*/  @P0 BRA `(.L_x_79) ;  /* 0xfffffffc00d40947 */ /* 0x000fea000383ffff */
[----:B------:R-:W-:Y:S01]  /*2d80*/  SHF.R.U32.HI R22, RZ, 0x17, R33 ;  /* 0x00000017ff167819 */ /* 0x000fe20000011621 */
[----:B------:R1:W-:Y:S03]  /*2d90*/  STL [R1+0x18], R0 ;  /* 0x0000180001007387 */ /* 0x0003e60000100800 */
[C---:B------:R-:W-:Y:S02]  /*2da0*/  LOP3.LUT R20, R22.reuse, 0xe0, RZ, 0xc0, !PT ;  /* 0x000000e016147812 */ /* 0x040fe400078ec0ff */
[----:B------:R-:W-:-:S03]  /*2db0*/  LOP3.LUT P0, RZ, R22, 0x1f, RZ, 0xc0, !PT ;  /* 0x0000001f16ff7812 */ /* 0x000fc6000780c0ff */
[----:B------:R-:W-:-:S05]  /*2dc0*/  VIADD R20, R20, 0xffffff80 ;  /* 0xffffff8014147836 */ /* 0x000fca0000000000 */
        /* <DEDUP_REMOVED lines=10> */
[--C-:B0-----:R-:W-:Y:S02]  /*2e70*/  SHF.R.U32.HI R37, RZ, 0x1e, R30.reuse ;  /* 0x0000001eff257819 */ /* 0x101fe4000001161e */
[C---:B------:R-:W-:Y:S02]  /*2e80*/  SHF.L.W.U32.HI R36, R21.reuse, 0x2, R30 ;  /* 0x0000000215247819 */ /* 0x040fe40000010e1e */
[----:B------:R-:W-:Y:S02]  /*2e90*/  SHF.L.U32 R21, R21, 0x2, RZ ;  /* 0x0000000215157819 */ /* 0x000fe400000006ff */
[----:B------:R-:W-:-:S02]  /*2ea0*/  SHF.R.S32.HI R22, RZ, 0x1f, R36 ;  /* 0x0000001fff167819 */ /* 0x000fc40000011424 */
[----:B------:R-:W-:Y:S02]  /*2eb0*/  ISETP.GE.AND P0, PT, R33, RZ, PT ;  /* 0x000000ff2100720c */ /* 0x000fe40003f06270 */
[C---:B------:R-:W-:Y:S02]  /*2ec0*/  LOP3.LUT R20, R22.reuse, R21, RZ, 0x3c, !PT ;  /* 0x0000001516147212 */ /* 0x040fe400078e3cff */
[----:B------:R-:W-:Y:S02]  /*2ed0*/  LOP3.LUT R21, R22, R36, RZ, 0x3c, !PT ;  /* 0x0000002416157212 */ /* 0x000fe400078e3cff */
[C---:B------:R-:W-:Y:S02]  /*2ee0*/  LOP3.LUT R33, R36.reuse, R33, RZ, 0x3c, !PT ;  /* 0x0000002124217212 */ /* 0x040fe400078e3cff */
[----:B------:R-:W-:Y:S02]  /*2ef0*/  LEA.HI R36, R36, R37, RZ, 0x1 ;  /* 0x0000002524247211 */ /* 0x000fe400078f08ff */
[----:B------:R-:W0:Y:S01]  /*2f00*/  I2F.F64.S64 R20, R20 ;  /* 0x0000001400147312 */ /* 0x000e220000301c00 */
[----:B------:R-:W-:-:S02]  /*2f10*/  ISETP.GE.AND P2, PT, R33, RZ, PT ;  /* 0x000000ff2100720c */ /* 0x000fc40003f46270 */
[----:B-1----:R-:W-:-:S05]  /*2f20*/  IMAD.MOV R0, RZ, RZ, -R36 ;  /* 0x000000ffff007224 */ /* 0x002fca00078e0a24 */
[----:B------:R-:W-:Y:S01]  /*2f30*/  @!P0 MOV R36, R0 ;  /* 0x0000000000248202 */ /* 0x000fe20000000f00 */
[----:B0-----:R-:W-:-:S10]  /*2f40*/  DMUL R22, R20, UR6 ;  /* 0x0000000614167c28 */ /* 0x001fd40008000000 */
[----:B------:R-:W0:Y:S02]  /*2f50*/  F2F.F32.F64 R22, R22 ;  /* 0x0000001600167310 */ /* 0x000e240000301000 */
[----:B0-----:R-:W-:-:S07]  /*2f60*/  FSEL R0, -R22, R22, !P2 ;  /* 0x0000001616007208 */ /* 0x001fce0005000100 */
.L_x_78:
[----:B------:R-:W-:Y:S05]  /*2f70*/  BSYNC.RECONVERGENT B0 ;  /* 0x0000000000007941 */ /* 0x000fea0003800200 */
.L_x_77:
[----:B------:R-:W-:Y:S01]  /*2f80*/  LOP3.LUT R22, R36, 0x1, RZ, 0xc0, !PT ;  /* 0x0000000124167812 */ /* 0x000fe200078ec0ff */
[----:B------:R-:W-:Y:S02]  /*2f90*/  IMAD.MOV.U32 R20, RZ, RZ, 0x37cbac00 ;  /* 0x37cbac00ff147424 */ /* 0x000fe400078e00ff */
[----:B------:R-:W-:Y:S01]  /*2fa0*/  FMUL R21, R0, R0 ;  /* 0x0000000000157220 */ /* 0x000fe20000400000 */
[----:B------:R-:W-:Y:S01]  /*2fb0*/  IMAD.MOV.U32 R33, RZ, RZ, 0x3effffff ;  /* 0x3effffffff217424 */ /* 0x000fe200078e00ff */
[----:B------:R-:W-:Y:S01]  /*2fc0*/  ISETP.NE.U32.AND P0, PT, R22, 0x1, PT ;  /* 0x000000011600780c */ /* 0x000fe20003f05070 */
[----:B------:R-:W-:Y:S02]  /*2fd0*/  HFMA2 R22, -RZ, RZ, 1.291015625, -0.052581787109375 ;  /* 0x3d2aaabbff167431 */ /* 0x000fe400000001ff */
[----:B------:R-:W-:Y:S01]  /*2fe0*/  FFMA R20, R21, R20, -0.0013887860113754868507 ;  /* 0xbab607ed15147423 */ /* 0x000fe20000000014 */
[----:B------:R-:W-:Y:S01]  /*2ff0*/  LOP3.LUT P2, RZ, R36, 0x2, RZ, 0xc0, !PT ;  /* 0x0000000224ff7812 */ /* 0x000fe2000784c0ff */
[----:B------:R-:W-:Y:S01]  /*3000*/  BSSY.RECONVERGENT B0, `(.L_x_80) ;  /* 0x0000063000007945 */ /* 0x000fe20003800200 */
[----:B------:R-:W-:Y:S01]  /*3010*/  FSEL R0, R0, 1, P0 ;  /* 0x3f80000000007808 */ /* 0x000fe20000000000 */
[----:B------:R-:W-:Y:S01]  /*3020*/  IMAD.MOV.U32 R44, RZ, RZ, RZ ;  /* 0x000000ffff2c7224 */ /* 0x000fe200078e00ff */
[----:B------:R-:W-:-:S02]  /*3030*/  FSEL R20, R20, -0.00019574658654164522886, !P0 ;  /* 0xb94d415314147808 */ /* 0x000fc40004000000 */
[----:B------:R-:W-:Y:S01]  /*3040*/  FSEL R33, -R33, -0.16666662693023681641, !P0 ;  /* 0xbe2aaaa821217808 */ /* 0x000fe20004000100 */
[----:B------:R-:W-:Y:S01]  /*3050*/  FFMA R23, R21, R0, RZ ;  /* 0x0000000015177223 */ /* 0x000fe200000000ff */
[----:B------:R-:W-:-:S05]  /*3060*/  FSEL R22, R22, 0.0083327032625675201416, !P0 ;  /* 0x3c0885e416167808 */ /* 0x000fca0004000000 */
[----:B------:R-:W-:Y:S01]  /*3070*/  FFMA R20, R21, R20, R22 ;  /* 0x0000001415147223 */ /* 0x000fe20000000016 */
[----:B------:R-:W-:-:S03]  /*3080*/  MOV R22, R31 ;  /* 0x0000001f00167202 */ /* 0x000fc60000000f00 */
[----:B------:R-:W-:Y:S01]  /*3090*/  FFMA R20, R21, R20, R33 ;  /* 0x0000001415147223 */ /* 0x000fe20000000021 */
[----:B------:R-:W-:-:S03]  /*30a0*/  MOV R33, R43 ;  /* 0x0000002b00217202 */ /* 0x000fc60000000f00 */
[----:B------:R-:W-:Y:S01]  /*30b0*/  FFMA R0, R23, R20, R0 ;  /* 0x0000001417007223 */ /* 0x000fe20000000000 */
[----:B------:R-:W-:Y:S01]  /*30c0*/  MOV R20, 0x3f800000 ;  /* 0x3f80000000147802 */ /* 0x000fe20000000f00 */
[----:B------:R-:W-:Y:S02]  /*30d0*/  IMAD.MOV.U32 R23, RZ, RZ, R32 ;  /* 0x000000ffff177224 */ /* 0x000fe400078e0020 */
[----:B------:R-:W-:-:S05]  /*30e0*/  @P2 FADD R0, RZ, -R0 ;  /* 0x80000000ff002221 */ /* 0x000fca0000000000 */
[----:B------:R-:W-:-:S04]  /*30f0*/  FSETP.GT.AND P0, PT, R0, RZ, PT ;  /* 0x000000ff0000720b */ /* 0x000fc80003f04000 */
[----:B------:R-:W-:Y:S01]  /*3100*/  FSEL R0, -R20, 1, P0 ;  /* 0x3f80000014007808 */ /* 0x000fe20000000100 */
[----:B------:R-:W-:-:S04]  /*3110*/  IMAD.MOV.U32 R20, RZ, RZ, R15 ;  /* 0x000000ffff147224 */ /* 0x000fc800078e000f */
[----:B------:R-:W-:-:S04]  /*3120*/  FADD R0, R35, R0 ;  /* 0x0000000023007221 */ /* 0x000fc80000000000 */
[----:B------:R-:W-:-:S04]  /*3130*/  FMUL R21, R0, 0.5 ;  /* 0x3f00000000157820 */ /* 0x000fc80000400000 */
[----:B------:R-:W-:Y:S01]  /*3140*/  FFMA R21, R21, R7, R34 ;  /* 0x0000000715157223 */ /* 0x000fe20000000022 */
[----:B------:R-:W-:Y:S06]  /*3150*/  @!P1 BRA `(.L_x_81) ;  /* 0x0000000400349947 */ /* 0x000fec0003800000 */
[----:B------:R-:W-:Y:S01]  /*3160*/  SHF.R.U32.HI R0, RZ, 0x2, R19 ;  /* 0x00000002ff007819 */ /* 0x000fe20000011613 */
[----:B------:R-:W-:Y:S01]  /*3170*/  FADD R23, R8, R8 ;  /* 0x0000000808177221 */ /* 0x000fe20000000000 */
[----:B------:R-:W-:Y:S01]  /*3180*/  IADD3 R18, PT, PT, R18, 0x587c5, RZ ;  /* 0x000587c512127810 */ /* 0x000fe20007ffe0ff */
[----:B------:R-:W-:Y:S01]  /*3190*/  BSSY.RECONVERGENT B1, `(.L_x_82) ;  /* 0x0000017000017945 */ /* 0x000fe20003800200 */
[----:B------:R-:W-:Y:S01]  /*31a0*/  LOP3.LUT R33, R0, R19, RZ, 0x3c, !PT ;  /* 0x0000001300217212 */ /* 0x000fe200078e3cff */
[----:B------:R0:W1:Y:S01]  /*31b0*/  MUFU.RSQ R20, R23 ;  /* 0x0000001700147308 */ /* 0x0000620000001400 */
[----:B------:R-:W-:-:S03]  /*31c0*/  SHF.L.U32 R0, R43, 0x4, RZ ;  /* 0x000000042b007819 */ /* 0x000fc600000006ff */
[----:B------:R-:W-:-:S05]  /*31d0*/  IMAD.SHL.U32 R19, R33, 0x2, RZ ;  /* 0x0000000221137824 */ /* 0x000fca00078e00ff */
[----:B------:R-:W-:Y:S01]  /*31e0*/  LOP3.LUT R0, R43, R0, R19, 0x96, !PT ;  /* 0x000000002b007212 */ /* 0x000fe200078e9613 */
[----:B------:R-:W-:-:S03]  /*31f0*/  VIADD R19, R23, 0xf3000000 ;  /* 0xf300000017137836 */ /* 0x000fc60000000000 */
[----:B------:R-:W-:Y:S02]  /*3200*/  LOP3.LUT R33, R0, R33, RZ, 0x3c, !PT ;  /* 0x0000002100217212 */ /* 0x000fe400078e3cff */
[----:B------:R-:W-:Y:S01]  /*3210*/  ISETP.GT.U32.AND P0, PT, R19, 0x727fffff, PT ;  /* 0x727fffff1300780c */ /* 0x000fe20003f04070 */
[----:B------:R-:W-:Y:S01]  /*3220*/  IMAD.MOV.U32 R19, RZ, RZ, 0x2f800000 ;  /* 0x2f800000ff137424 */ /* 0x000fe200078e00ff */
[----:B------:R-:W-:-:S04]  /*3230*/  IADD3 R0, PT, PT, R18, R33, RZ ;  /* 0x0000002112007210 */ /* 0x000fc80007ffe0ff */
[----:B------:R-:W-:-:S05]  /*3240*/  I2FP.F32.U32 R0, R0 ;  /* 0x0000000000007245 */ /* 0x000fca0000201000 */
[----:B------:R-:W-:Y:S02]  /*3250*/  FFMA R19, R0, R19, 1.1641532182693481445e-10 ;  /* 0x2f00000000137423 */ /* 0x000fe40000000013 */
[----:B01----:R-:W-:Y:S05]  /*3260*/  @!P0 BRA `(.L_x_83) ;  /* 0x0000000000148947 */ /* 0x003fea0003800000 */
[----:B------:R-:W-:Y:S02]  /*3270*/  MOV R0, R23 ;  /* 0x0000001700007202 */ /* 0x000fe40000000f00 */
[----:B------:R-:W-:-:S07]  /*3280*/  MOV R30, 0x32a0 ;  /* 0x000032a0001e7802 */ /* 0x000fce0000000f00 */
[----:B-----5:R-:W-:Y:S05]  /*3290*/  CALL.REL.NOINC `($__internal_3_$__cuda_sm20_sqrt_rn_f32_slowpath) ;  /* 0x00000034007c7944 */ /* 0x020fea0003c00000 */
[----:B------:R-:W-:Y:S01]  /*32a0*/  IMAD.MOV.U32 R42, RZ, RZ, R38 ;  /* 0x000000ffff2a7224 */ /* 0x000fe200078e0026 */
[----:B------:R-:W-:Y:S06]  /*32b0*/  BRA `(.L_x_84) ;  /* 0x0000000000107947 */ /* 0x000fec0003800000 */
.L_x_83:
[----:B------:R-:W-:Y:S01]  /*32c0*/  FMUL.FTZ R42, R23, R20 ;  /* 0x00000014172a7220 */ /* 0x000fe20000410000 */
[----:B------:R-:W-:-:S03]  /*32d0*/  FMUL.FTZ R0, R20, 0.5 ;  /* 0x3f00000014007820 */ /* 0x000fc60000410000 */
[----:B------:R-:W-:-:S04]  /*32e0*/  FFMA R23, -R42, R42, R23 ;  /* 0x0000002a2a177223 */ /* 0x000fc80000000117 */
[----:B------:R-:W-:-:S07]  /*32f0*/  FFMA R42, R23, R0, R42 ;  /* 0x00000000172a7223 */ /* 0x000fce000000002a */
.L_x_84:
[----:B------:R-:W-:Y:S05]  /*3300*/  BSYNC.RECONVERGENT B1 ;  /* 0x0000000000017941 */ /* 0x000fea0003800200 */
.L_x_82:
[----:B------:R-:W-:-:S13]  /*3310*/  FSETP.GTU.AND P0, PT, R19, 0.16666667163372039795, PT ;  /* 0x3e2aaaab1300780b */ /* 0x000fda0003f0c000 */
[----:B------:R-:W-:Y:S05]  /*3320*/  @P0 BRA `(.L_x_85) ;  /* 0x0000000000540947 */ /* 0x000fea0003800000 */
[----:B------:R-:W-:Y:S01]  /*3330*/  FMUL R19, R7, 3 ;  /* 0x4040000007137820 */ /* 0x000fe20000400000 */
[----:B------:R-:W-:Y:S03]  /*3340*/  BSSY.RECONVERGENT B1, `(.L_x_86) ;  /* 0x000000d000017945 */ /* 0x000fe60003800200 */
[----:B------:R0:W1:Y:S01]  /*3350*/  MUFU.RSQ R0, R19 ;  /* 0x0000001300007308 */ /* 0x0000620000001400 */
[----:B------:R-:W-:-:S04]  /*3360*/  IADD3 R20, PT, PT, R19, -0xd000000, RZ ;  /* 0xf300000013147810 */ /* 0x000fc80007ffe0ff */
[----:B------:R-:W-:-:S13]  /*3370*/  ISETP.GT.U32.AND P0, PT, R20, 0x727fffff, PT ;  /* 0x727fffff1400780c */ /* 0x000fda0003f04070 */
[----:B01----:R-:W-:Y:S05]  /*3380*/  @!P0 BRA `(.L_x_87) ;  /* 0x0000000000108947 */ /* 0x003fea0003800000 */
[----:B------:R-:W-:Y:S01]  /*3390*/  IMAD.MOV.U32 R0, RZ, RZ, R19 ;  /* 0x000000ffff007224 */ /* 0x000fe200078e0013 */
[----:B------:R-:W-:-:S07]  /*33a0*/  MOV R30, 0x33c0 ;  /* 0x000033c0001e7802 */ /* 0x000fce0000000f00 */
[----:B-----5:R-:W-:Y:S05]  /*33b0*/  CALL.REL.NOINC `($__internal_3_$__cuda_sm20_sqrt_rn_f32_slowpath) ;  /* 0x0000003400347944 */ /* 0x020fea0003c00000 */
[----:B------:R-:W-:Y:S05]  /*33c0*/  BRA `(.L_x_88) ;  /* 0x0000000000107947 */ /* 0x000fea0003800000 */
.L_x_87:
[----:B------:R-:W-:Y:S01]  /*33d0*/  FMUL.FTZ R38, R19, R0 ;  /* 0x0000000013267220 */ /* 0x000fe20000410000 */
[----:B------:R-:W-:-:S03]  /*33e0*/  FMUL.FTZ R0, R0, 0.5 ;  /* 0x3f00000000007820 */ /* 0x000fc60000410000 */
[----:B------:R-:W-:-:S04]  /*33f0*/  FFMA R19, -R38, R38, R19 ;  /* 0x0000002626137223 */ /* 0x000fc80000000113 */
[----:B------:R-:W-:-:S07]  /*3400*/  FFMA R38, R19, R0, R38 ;  /* 0x0000000013267223 */ /* 0x000fce0000000026 */
.L_x_88:
[----:B------:R-:W-:Y:S05]  /*3410*/  BSYNC.RECONVERGENT B1 ;  /* 0x0000000000017941 */ /* 0x000fea0003800200 */
.L_x_86:
[----:B------:R-:W-:Y:S01]  /*3420*/  FMUL R44, R38, -R42 ;  /* 0x8000002a262c7220 */ /* 0x000fe20000400000 */
[----:B------:R-:W-:Y:S01]  /*3430*/  MOV R20, R43 ;  /* 0x0000002b00147202 */ /* 0x000fe20000000f00 */
[----:B------:R-:W-:Y:S01]  /*3440*/  IMAD.MOV.U32 R22, RZ, RZ, R15 ;  /* 0x000000ffff167224 */ /* 0x000fe200078e000f */
[----:B------:R-:W-:Y:S01]  /*3450*/  MOV R23, R31 ;  /* 0x0000001f00177202 */ /* 0x000fe20000000f00 */
[----:B------:R-:W-:Y:S01]  /*3460*/  IMAD.MOV.U32 R19, RZ, RZ, R32 ;  /* 0x000000ffff137224 */ /* 0x000fe200078e0020 */
[----:B------:R-:W-:Y:S06]  /*3470*/  BRA `(.L_x_81) ;  /* 0x00000000006c7947 */ /* 0x000fec0003800000 */
.L_x_85:
        /* <DEDUP_REMOVED lines=17> */
.L_x_90:
[----:B------:R-:W-:Y:S01]  /*3590*/  FMUL.FTZ R38, R19, R0 ;  /* 0x0000000013267220 */ /* 0x000fe20000410000 */
[----:B------:R-:W-:-:S03]  /*35a0*/  FMUL.FTZ R0, R0, 0.5 ;  /* 0x3f00000000007820 */ /* 0x000fc60000410000 */
[----:B------:R-:W-:-:S04]  /*35b0*/  FFMA R19, -R38, R38, R19 ;  /* 0x0000002626137223 */ /* 0x000fc80000000113 */
[----:B------:R-:W-:-:S07]  /*35c0*/  FFMA R38, R19, R0, R38 ;  /* 0x0000000013267223 */ /* 0x000fce0000000026 */
.L_x_91:
[----:B------:R-:W-:Y:S05]  /*35d0*/  BSYNC.RECONVERGENT B1 ;  /* 0x0000000000017941 */ /* 0x000fea0003800200 */
.L_x_89:
[----:B------:R-:W-:Y:S01]  /*35e0*/  FMUL R44, R38, R42 ;  /* 0x0000002a262c7220 */ /* 0x000fe20000400000 */
[----:B------:R-:W-:Y:S01]  /*35f0*/  MOV R20, R43 ;  /* 0x0000002b00147202 */ /* 0x000fe20000000f00 */
[----:B------:R-:W-:Y:S01]  /*3600*/  IMAD.MOV.U32 R22, RZ, RZ, R15 ;  /* 0x000000ffff167224 */ /* 0x000fe200078e000f */
[----:B------:R-:W-:Y:S01]  /*3610*/  MOV R23, R31 ;  /* 0x0000001f00177202 */ /* 0x000fe20000000f00 */
[----:B------:R-:W-:-:S07]  /*3620*/  IMAD.MOV.U32 R19, RZ, RZ, R32 ;  /* 0x000000ffff137224 */ /* 0x000fce00078e0020 */
.L_x_81:
[----:B------:R-:W-:Y:S05]  /*3630*/  BSYNC.RECONVERGENT B0 ;  /* 0x0000000000007941 */ /* 0x000fea0003800200 */
.L_x_80:
[----:B------:R-:W-:Y:S01]  /*3640*/  FADD R21, R21, R44 ;  /* 0x0000002c15157221 */ /* 0x000fe20000000000 */
[----:B------:R-:W-:Y:S03]  /*3650*/  BSSY.RECONVERGENT B0, `(.L_x_92) ;  /* 0x000003d000007945 */ /* 0x000fe60003800200 */
        /* <DEDUP_REMOVED lines=11> */
[----:B------:R-:W-:Y:S01]  /*3710*/  @!P0 MOV R32, RZ ;  /* 0x000000ff00208202 */ /* 0x000fe20000000f00 */
[----:B------:R-:W-:Y:S06]  /*3720*/  @!P0 BRA `(.L_x_93) ;  /* 0x0000000000bc8947 */ /* 0x000fec0003800000 */
[----:B------:R-:W-:Y:S02]  /*3730*/  IMAD.SHL.U32 R30, R21, 0x100, RZ ;  /* 0x00000100151e7824 */ /* 0x000fe400078e00ff */
[----:B------:R-:W-:Y:S02]  /*3740*/  HFMA2 R0, -RZ, RZ, 0, 0 ;  /* 0x00000000ff007431 */ /* 0x000fe400000001ff */
[----:B------:R-:W-:Y:S01]  /*3750*/  IMAD.MOV.U32 R15, RZ, RZ, RZ ;  /* 0x000000ffff0f7224 */ /* 0x000fe200078e00ff */
[----:B------:R-:W-:Y:S01]  /*3760*/  UMOV UR5, URZ ;  /* 0x000000ff00057c82 */ /* 0x000fe20008000000 */
[----:B------:R-:W-:-:S07]  /*3770*/  LOP3.LUT R41, R30, 0x80000000, RZ, 0xfc, !PT ;  /* 0x800000001e297812 */ /* 0x000fce00078efcff */
.L_x_94:
[----:B0-----:R-:W0:Y:S02]  /*3780*/  LDC.64 R30, c[0x4][0x40] ;  /* 0x01001000ff1e7b82 */ /* 0x001e240000000a00 */
[----:B0-----:R-:W-:-:S05]  /*3790*/  IMAD.WIDE.U32 R36, R15, 0x4, R30 ;  /* 0x000000040f247825 */ /* 0x001fca00078e001e */
[----:B------:R-:W2:Y:S01]  /*37a0*/  LDG.E.CONSTANT R30, desc[UR8][R36.64] ;  /* 0x00000008241e7981 */ /* 0x000ea2000c1e9900 */
[C---:B------:R-:W-:Y:S01]  /*37b0*/  LEA R32, R15.reuse, R1, 0x2 ;  /* 0x000000010f207211 */ /* 0x040fe200078e10ff */
[----:B------:R-:W-:-:S05]  /*37c0*/  VIADD R15, R15, 0x1 ;  /* 0x000000010f0f7836 */ /* 0x000fca0000000000 */
[----:B------:R-:W-:Y:S01]  /*37d0*/  ISETP.NE.AND P0, PT, R15, 0x6, PT ;  /* 0x000000060f00780c */ /* 0x000fe20003f05270 */
[----:B--2---:R-:W-:-:S03]  /*37e0*/  IMAD.WIDE.U32 R30, R30, R41, RZ ;  /* 0x000000291e1e7225 */ /* 0x004fc600078e00ff */
[----:B------:R-:W-:-:S04]  /*37f0*/  IADD3 R39, P1, PT, R30, R0, RZ ;  /* 0x000000001e277210 */ /* 0x000fc80007f3e0ff */
[----:B------:R-:W-:Y:S01]  /*3800*/  IADD3.X R0, PT, PT, R31, UR5, RZ, P1, !PT ;  /* 0x000000051f007c10 */ /* 0x000fe20008ffe4ff */
[----:B------:R0:W-:Y:S04]  /*3810*/  STL [R32], R39 ;  /* 0x0000002720007387 */ /* 0x0001e80000100800 */
[----:B------:R-:W-:Y:S05]  /*3820*/  @P0 BRA `(.L_x_94) ;  /* 0xfffffffc00d40947 */ /* 0x000fea000383ffff */
[----:B0-----:R-:W-:Y:S01]  /*3830*/  SHF.R.U32.HI R32, RZ, 0x17, R21 ;  /* 0x00000017ff207819 */ /* 0x001fe20000011615 */
        /* <DEDUP_REMOVED lines=19> */
[C---:B------:R-:W-:Y:S02]  /*3970*/  LOP3.LUT R21, R32.reuse, R21, RZ, 0x3c, !PT ;  /* 0x0000001520157212 */ /* 0x040fe400078e3cff */
[C---:B------:R-:W-:Y:S02]  /*3980*/  LOP3.LUT R30, R31.reuse, R30, RZ, 0x3c, !PT ;  /* 0x0000001e1f1e7212 */ /* 0x040fe400078e3cff */
[----:B------:R-:W-:Y:S02]  /*3990*/  LOP3.LUT R31, R31, R32, RZ, 0x3c, !PT ;  /* 0x000000201f1f7212 */ /* 0x000fe400078e3cff */
[----:B------:R-:W-:Y:S02]  /*39a0*/  LEA.HI R32, R32, R15, RZ, 0x1 ;  /* 0x0000000f20207211 */ /* 0x000fe400078f08ff */
[----:B------:R-:W-:Y:S02]  /*39b0*/  ISETP.GE.AND P1, PT, R21, RZ, PT ;  /* 0x000000ff1500720c */ /* 0x000fe40003f26270 */
[----:B------:R-:W1:Y:S01]  /*39c0*/  I2F.F64.S64 R30, R30 ;  /* 0x0000001e001e7312 */ /* 0x000e620000301c00 */
[----:B0-----:R-:W-:-:S05]  /*39d0*/  IADD3 R0, PT, PT, -R32, RZ, RZ ;  /* 0x000000ff20007210 */ /* 0x001fca0007ffe1ff */
[----:B------:R-:W-:Y:S01]  /*39e0*/  @!P0 IMAD.MOV.U32 R32, RZ, RZ, R0 ;  /* 0x000000ffff208224 */ /* 0x000fe200078e0000 */
[----:B-1----:R-:W-:-:S10]  /*39f0*/  DMUL R36, R30, UR6 ;  /* 0x000000061e247c28 */ /* 0x002fd40008000000 */
[----:B------:R-:W0:Y:S02]  /*3a00*/  F2F.F32.F64 R36, R36 ;  /* 0x0000002400247310 */ /* 0x000e240000301000 */
[----:B0-----:R-:W-:-:S07]  /*3a10*/  FSEL R0, -R36, R36, !P1 ;  /* 0x0000002424007208 */ /* 0x001fce0004800100 */
.L_x_93:
[----:B------:R-:W-:Y:S05]  /*3a20*/  BSYNC.RECONVERGENT B0 ;  /* 0x0000000000007941 */ /* 0x000fea0003800200 */
.L_x_92:
[----:B------:R-:W-:Y:S01]  /*3a30*/  MOV R30, 0x37cbac00 ;  /* 0x37cbac00001e7802 */ /* 0x000fe20000000f00 */
[----:B------:R-:W-:Y:S01]  /*3a40*/  FMUL R15, R0, R0 ;  /* 0x00000000000f7220 */ /* 0x000fe20000400000 */
[C---:B------:R-:W-:Y:S01]  /*3a50*/  LOP3.LUT R31, R32.reuse, 0x1, RZ, 0xc0, !PT ;  /* 0x00000001201f7812 */ /* 0x040fe200078ec0ff */
[----:B------:R-:W-:Y:S01]  /*3a60*/  IMAD.MOV.U32 R36, RZ, RZ, 0x3d2aaabb ;  /* 0x3d2aaabbff247424 */ /* 0x000fe200078e00ff */
[----:B------:R-:W-:Y:S01]  /*3a70*/  LOP3.LUT P1, RZ, R32, 0x2, RZ, 0xc0, !PT ;  /* 0x0000000220ff7812 */ /* 0x000fe2000782c0ff */
[----:B------:R-:W-:Y:S01]  /*3a80*/  FFMA R21, R15, R30, -0.0013887860113754868507 ;  /* 0xbab607ed0f157423 */ /* 0x000fe2000000001e */
[----:B------:R-:W-:Y:S01]  /*3a90*/  ISETP.NE.U32.AND P0, PT, R31, 0x1, PT ;  /* 0x000000011f00780c */ /* 0x000fe20003f05070 */
[----:B------:R-:W-:Y:S01]  /*3aa0*/  BSSY.RECONVERGENT B2, `(.L_x_95) ;  /* 0x00000b8000027945 */ /* 0x000fe20003800200 */
[----:B------:R-:W-:Y:S01]  /*3ab0*/  MOV R31, 0x3effffff ;  /* 0x3effffff001f7802 */ /* 0x000fe20000000f00 */
[----:B------:R-:W-:Y:S01]  /*3ac0*/  HFMA2 R32, -RZ, RZ, 0, 0 ;  /* 0x00000000ff207431 */ /* 0x000fe200000001ff */
[----:B------:R-:W-:-:S02]  /*3ad0*/  FSEL R30, R21, -0.00019574658654164522886, !P0 ;  /* 0xb94d4153151e7808 */ /* 0x000fc40004000000 */
[----:B------:R-:W-:Y:S02]  /*3ae0*/  FSEL R36, R36, 0.0083327032625675201416, !P0 ;  /* 0x3c0885e424247808 */ /* 0x000fe40004000000 */
[----:B------:R-:W-:Y:S02]  /*3af0*/  FSEL R0, R0, 1, P0 ;  /* 0x3f80000000007808 */ /* 0x000fe40000000000 */
[----:B------:R-:W-:Y:S01]  /*3b00*/  FSEL R31, -R31, -0.16666662693023681641, !P0 ;  /* 0xbe2aaaa81f1f7808 */ /* 0x000fe20004000100 */
[C---:B------:R-:W-:Y:S02]  /*3b10*/  FFMA R30, R15.reuse, R30, R36 ;  /* 0x0000001e0f1e7223 */ /* 0x040fe40000000024 */
[C---:B------:R-:W-:Y:S02]  /*3b20*/  FFMA R21, R15.reuse, R0, RZ ;  /* 0x000000000f157223 */ /* 0x040fe400000000ff */
[----:B------:R-:W-:Y:S01]  /*3b30*/  FFMA R30, R15, R30, R31 ;  /* 0x0000001e0f1e7223 */ /* 0x000fe2000000001f */
[----:B------:R-:W-:-:S02]  /*3b40*/  IMAD.MOV.U32 R15, RZ, RZ, 0x3f800000 ;  /* 0x3f800000ff0f7424 */ /* 0x000fc400078e00ff */
[----:B------:R-:W-:Y:S02]  /*3b50*/  IMAD.MOV.U32 R31, RZ, RZ, R22 ;  /* 0x000000ffff1f7224 */ /* 0x000fe400078e0016 */
[----:B------:R-:W-:Y:S01]  /*3b60*/  FFMA R0, R21, R30, R0 ;  /* 0x0000001e15007223 */ /* 0x000fe20000000000 */
[----:B------:R-:W-:-:S03]  /*3b70*/  IMAD.MOV.U32 R21, RZ, RZ, R33 ;  /* 0x000000ffff157224 */ /* 0x000fc600078e0021 */
[----:B------:R-:W-:-:S05]  /*3b80*/  @P1 FADD R0, RZ, -R0 ;  /* 0x80000000ff001221 */ /* 0x000fca0000000000 */
[----:B------:R-:W-:-:S04]  /*3b90*/  FSETP.GT.AND P0, PT, R0, RZ, PT ;  /* 0x000000ff0000720b */ /* 0x000fc80003f04000 */
[----:B------:R-:W-:Y:S02]  /*3ba0*/  FSEL R0, -R15, 1, P0 ;  /* 0x3f8000000f007808 */ /* 0x000fe40000000100 */
[----:B------:R-:W-:Y:S02]  /*3bb0*/  FSETP.NEU.AND P0, PT, R11, RZ, PT ;  /* 0x000000ff0b00720b */ /* 0x000fe40003f0d000 */
[----:B------:R-:W-:Y:S01]  /*3bc0*/  MOV R15, R20 ;  /* 0x00000014000f7202 */ /* 0x000fe20000000f00 */
[----:B------:R-:W-:-:S04]  /*3bd0*/  FADD R0, R35, R0 ;  /* 0x0000000023007221 */ /* 0x000fc80000000000 */
[----:B------:R-:W-:-:S04]  /*3be0*/  FMUL R35, R0, 0.5 ;  /* 0x3f00000000237820 */ /* 0x000fc80000400000 */
[----:B------:R-:W-:Y:S01]  /*3bf0*/  FFMA R35, R35, R7, R34 ;  /* 0x0000000723237223 */ /* 0x000fe20000000022 */
[----:B------:R-:W-:Y:S01]  /*3c00*/  MOV R34, R23 ;  /* 0x0000001700227202 */ /* 0x000fe20000000f00 */
[----:B------:R-:W-:Y:S06]  /*3c10*/  @!P0 BRA `(.L_x_96) ;  /* 0x0000000800808947 */ /* 0x000fec0003800000 */
[----:B------:R-:W-:-:S13]  /*3c20*/  ISETP.GT.AND P0, PT, R6, RZ, PT ;  /* 0x000000ff0600720c */ /* 0x000fda0003f04270 */
[----:B------:R-:W-:Y:S05]  /*3c30*/  @P0 BRA `(.L_x_97) ;  /* 0x0000000800580947 */ /* 0x000fea0003800000 */
[----:B-----5:R-:W-:-:S13]  /*3c40*/  ISETP.NE.AND P0, PT, R4, RZ, PT ;  /* 0x000000ff0400720c */ /* 0x020fda0003f05270 */
[----:B------:R-:W-:Y:S05]  /*3c50*/  @P0 BRA `(.L_x_98) ;  /* 0x0000000400280947 */ /* 0x000fea0003800000 */
[----:B------:R-:W-:Y:S01]  /*3c60*/  SHF.R.U32.HI R0, RZ, 0x2, R19 ;  /* 0x00000002ff007819 */ /* 0x000fe20000011613 */
[----:B------:R-:W-:Y:S01]  /*3c70*/  VIADD R18, R18, 0x587c5 ;  /* 0x000587c512127836 */ /* 0x000fe20000000000 */
[----:B------:R-:W0:Y:S01]  /*3c80*/  MUFU.RCP R31, R10 ;  /* 0x0000000a001f7308 */ /* 0x000e220000001000 */
[----:B------:R-:W-:Y:S01]  /*3c90*/  IMAD.MOV.U32 R15, RZ, RZ, 0x2f800000 ;  /* 0x2f800000ff0f7424 */ /* 0x000fe200078e00ff */
[----:B------:R-:W-:Y:S01]  /*3ca0*/  LOP3.LUT R21, R0, R19, RZ, 0x3c, !PT ;  /* 0x0000001300157212 */ /* 0x000fe200078e3cff */
[----:B------:R-:W-:Y:S02]  /*3cb0*/  IMAD.SHL.U32 R0, R33, 0x10, RZ ;  /* 0x0000001021007824 */ /* 0x000fe400078e00ff */
[----:B------:R-:W-:Y:S01]  /*3cc0*/  HFMA2 R19, -RZ, RZ, 1.5048828125, 33.21875 ;  /* 0x3e055027ff137431 */ /* 0x000fe200000001ff */
[----:B------:R-:W-:Y:S01]  /*3cd0*/  BSSY.RECONVERGENT B3, `(.L_x_99) ;  /* 0x000002c000037945 */ /* 0x000fe20003800200 */
[----:B------:R-:W-:Y:S01]  /*3ce0*/  SHF.L.U32 R4, R21, 0x1, RZ ;  /* 0x0000000115047819 */ /* 0x000fe200000006ff */
[----:B------:R-:W-:-:S03]  /*3cf0*/  FMUL R32, R7, R12 ;  /* 0x0000000c07207220 */ /* 0x000fc60000400000 */
[----:B------:R-:W-:-:S04]  /*3d00*/  LOP3.LUT R0, R33, R0, R4, 0x96, !PT ;  /* 0x0000000021007212 */ /* 0x000fc800078e9604 */
[----:B------:R-:W-:-:S04]  /*3d10*/  LOP3.LUT R21, R0, R21, RZ, 0x3c, !PT ;  /* 0x0000001500157212 */ /* 0x000fc800078e3cff */
[----:B------:R-:W-:-:S04]  /*3d20*/  IADD3 R0, PT, PT, R18, R21, RZ ;  /* 0x0000001512007210 */ /* 0x000fc80007ffe0ff */
[----:B------:R-:W-:-:S05]  /*3d30*/  I2FP.F32.U32 R0, R0 ;  /* 0x0000000000007245 */ /* 0x000fca0000201000 */
[----:B------:R-:W-:-:S05]  /*3d40*/  FFMA R0, R0, R15, 1.1641532182693481445e-10 ;  /* 0x2f00000000007423 */ /* 0x000fca000000000f */
[----:B------:R-:W-:-:S13]  /*3d50*/  FSETP.GEU.AND P0, PT, R0, 1.175494350822287508e-38, PT ;  /* 0x008000000000780b */ /* 0x000fda0003f0e000 */
[----:B------:R-:W-:-:S05]  /*3d60*/  @!P0 FMUL R0, R0, 8388608 ;  /* 0x4b00000000008820 */ /* 0x000fca0000400000 */
[----:B------:R-:W-:-:S04]  /*3d70*/  IADD3 R4, PT, PT, R0, -0x3f2aaaab, RZ ;  /* 0xc0d5555500047810 */ /* 0x000fc80007ffe0ff */
[----:B------:R-:W-:-:S05]  /*3d80*/  LOP3.LUT R15, R4, 0xff800000, RZ, 0xc0, !PT ;  /* 0xff800000040f7812 */ /* 0x000fca00078ec0ff */
[----:B------:R-:W-:Y:S01]  /*3d90*/  IMAD.IADD R4, R0, 0x1, -R15 ;  /* 0x0000000100047824 */ /* 0x000fe200078e0a0f */
[----:B------:R-:W-:-:S03]  /*3da0*/  I2FP.F32.S32 R15, R15 ;  /* 0x0000000f000f7245 */ /* 0x000fc60000201400 */
[----:B------:R-:W-:Y:S01]  /*3db0*/  FADD R6, R4, -1 ;  /* 0xbf80000004067421 */ /* 0x000fe20000000000 */
[----:B------:R-:W-:Y:S02]  /*3dc0*/  FSEL R4, RZ, -23, P0 ;  /* 0xc1b80000ff047808 */ /* 0x000fe40000000000 */
[----:B------:R-:W-:Y:S01]  /*3dd0*/  ISETP.GT.U32.AND P0, PT, R0, 0x7f7fffff, PT ;  /* 0x7f7fffff0000780c */ /* 0x000fe20003f04070 */
[C---:B------:R-:W-:Y:S02]  /*3de0*/  FFMA R19, R6.reuse, -R19, 0.14084610342979431152 ;  /* 0x3e1039f606137423 */ /* 0x040fe40000000813 */
[----:B------:R-:W-:Y:S01]  /*3df0*/  FFMA R4, R15, 1.1920928955078125e-07, R4 ;  /* 0x340000000f047823 */ /* 0x000fe20000000004 */
[----:B------:R-:W-:Y:S02]  /*3e00*/  IMAD.MOV.U32 R15, RZ, RZ, 0x7f800000 ;  /* 0x7f800000ff0f7424 */ /* 0x000fe400078e00ff */
[----:B------:R-:W-:-:S04]  /*3e10*/  FFMA R19, R6, R19, -0.12148627638816833496 ;  /* 0xbdf8cdcc06137423 */ /* 0x000fc80000000013 */
[----:B------:R-:W-:-:S04]  /*3e20*/  FFMA R19, R6, R19, 0.13980610668659210205 ;  /* 0x3e0f295506137423 */ /* 0x000fc80000000013 */
[----:B------:R-:W-:-:S04]  /*3e30*/  FFMA R19, R6, R19, -0.16684235632419586182 ;  /* 0xbe2ad8b906137423 */ /* 0x000fc80000000013 */
[----:B------:R-:W-:-:S04]  /*3e40*/  FFMA R19, R6, R19, 0.20012299716472625732 ;  /* 0x3e4ced0b06137423 */ /* 0x000fc80000000013 */
[----:B------:R-:W-:-:S04]  /*3e50*/  FFMA R19, R6, R19, -0.24999669194221496582 ;  /* 0xbe7fff2206137423 */ /* 0x000fc80000000013 */
[----:B------:R-:W-:-:S04]  /*3e60*/  FFMA R19, R6, R19, 0.33333182334899902344 ;  /* 0x3eaaaa7806137423 */ /* 0x000fc80000000013 */
[----:B------:R-:W-:-:S04]  /*3e70*/  FFMA R19, R6, R19, -0.5 ;  /* 0xbf00000006137423 */ /* 0x000fc80000000013 */
[----:B------:R-:W-:-:S04]  /*3e80*/  FMUL R19, R6, R19 ;  /* 0x0000001306137220 */ /* 0x000fc80000400000 */
[----:B------:R-:W-:-:S04]  /*3e90*/  FFMA R19, R6, R19, R6 ;  /* 0x0000001306137223 */ /* 0x000fc80000000006 */
[----:B------:R-:W-:Y:S01]  /*3ea0*/  FFMA R39, R4, 0.69314718246459960938, R19 ;  /* 0x3f31721804277823 */ /* 0x000fe20000000013 */
[C---:B------:R-:W-:Y:S01]  /*3eb0*/  @P0 FFMA R39, R0.reuse, R15, +INF ;  /* 0x7f80000000270423 */ /* 0x040fe2000000000f */
[----:B------:R-:W-:Y:S01]  /*3ec0*/  FSETP.NEU.AND P0, PT, R0, RZ, PT ;  /* 0x000000ff0000720b */ /* 0x000fe20003f0d000 */
[----:B0-----:R-:W-:-:S03]  /*3ed0*/  FFMA R0, R31, -R10, 1 ;  /* 0x3f8000001f007423 */ /* 0x001fc6000000080a */
[----:B------:R-:W-:Y:S01]  /*3ee0*/  FSEL R39, -R39, +INF , P0 ;  /* 0x7f80000027277808 */ /* 0x000fe20000000100 */
[----:B------:R-:W-:-:S04]  /*3ef0*/  FFMA R0, R31, R0, R31 ;  /* 0x000000001f007223 */ /* 0x000fc8000000001f */
[----:B------:R-:W-:-:S03]  /*3f00*/  FFMA R15, R39, R0, RZ ;  /* 0x00000000270f7223 */ /* 0x000fc600000000ff */
[----:B------:R-:W0:Y:S01]  /*3f10*/  FCHK P0, R39, R10 ;  /* 0x0000000a27007302 */ /* 0x000e220000000000 */
[----:B------:R-:W-:-:S04]  /*3f20*/  FFMA R4, R15, -R10, R39 ;  /* 0x8000000a0f047223 */ /* 0x000fc80000000027 */
[----:B------:R-:W-:Y:S01]  /*3f30*/  FFMA R4, R0, R4, R15 ;  /* 0x0000000400047223 */ /* 0x000fe2000000000f */
[----:B0-----:R-:W-:Y:S06]  /*3f40*/  @!P0 BRA `(.L_x_100) ;  /* 0x0000000000108947 */ /* 0x001fec0003800000 */
[----:B------:R-:W-:Y:S02]  /*3f50*/  MOV R0, R10 ;  /* 0x0000000a00007202 */ /* 0x000fe40000000f00 */
[----:B------:R-:W-:-:S07]  /*3f60*/  MOV R30, 0x3f80 ;  /* 0x00003f80001e7802 */ /* 0x000fce0000000f00 */
[----:B------:R-:W-:Y:S05]  /*3f70*/  CALL.REL.NOINC `($__internal_4_$__cuda_sm3x_div_rn_noftz_f32_slowpath) ;  /* 0x00000028009c7944 */ /* 0x000fea0003c00000 */
[----:B------:R-:W-:-:S07]  /*3f80*/  IMAD.MOV.U32 R4, RZ, RZ, R0 ;  /* 0x000000ffff047224 */ /* 0x000fce00078e0000 */
.L_x_100:
[----:B------:R-:W-:Y:S05]  /*3f90*/  BSYNC.RECONVERGENT B3 ;  /* 0x0000000000037941 */ /* 0x000fea0003800200 */
.L_x_99:
[----:B------:R-:W0:Y:S01]  /*3fa0*/  MUFU.RCP R0, R7 ;  /* 0x0000000700007308 */ /* 0x000e220000001000 */
[----:B------:R-:W-:Y:S07]  /*3fb0*/  BSSY.RECONVERGENT B3, `(.L_x_101) ;  /* 0x000000c000037945 */ /* 0x000fee0003800200 */
[----:B------:R-:W1:Y:S01]  /*3fc0*/  FCHK P0, R4, R7 ;  /* 0x0000000704007302 */ /* 0x000e620000000000 */
[----:B0-----:R-:W-:-:S04]  /*3fd0*/  FFMA R15, R0, -R7, 1 ;  /* 0x3f800000000f7423 */ /* 0x001fc80000000807 */
[----:B------:R-:W-:-:S04]  /*3fe0*/  FFMA R0, R0, R15, R0 ;  /* 0x0000000f00007223 */ /* 0x000fc80000000000 */
[----:B------:R-:W-:-:S04]  /*3ff0*/  FFMA R15, R0, R4, RZ ;  /* 0x00000004000f7223 */ /* 0x000fc800000000ff */
[----:B------:R-:W-:-:S04]  /*4000*/  FFMA R6, R15, -R7, R4 ;  /* 0x800000070f067223 */ /* 0x000fc80000000004 */
[----:B------:R-:W-:Y:S01]  /*4010*/  FFMA R0, R0, R6, R15 ;  /* 0x0000000600007223 */ /* 0x000fe2000000000f */
[----:B-1----:R-:W-:Y:S06]  /*4020*/  @!P0 BRA `(.L_x_102) ;  /* 0x0000000000108947 */ /* 0x002fec0003800000 */
[----:B------:R-:W-:Y:S01]  /*4030*/  MOV R39, R4 ;  /* 0x0000000400277202 */ /* 0x000fe20000000f00 */
[----:B------:R-:W-:Y:S01]  /*4040*/  IMAD.MOV.U32 R0, RZ, RZ, R7 ;  /* 0x000000ffff007224 */ /* 0x000fe200078e0007 */
[----:B------:R-:W-:-:S07]  /*4050*/  MOV R30, 0x4070 ;  /* 0x00004070001e7802 */ /* 0x000fce0000000f00 */
[----:B------:R-:W-:Y:S05]  /*4060*/  CALL.REL.NOINC `($__internal_4_$__cuda_sm3x_div_rn_noftz_f32_slowpath) ;  /* 0x0000002800607944 */ /* 0x000fea0003c00000 */
.L_x_102:
[----:B------:R-:W-:Y:S05]  /*4070*/  BSYNC.RECONVERGENT B3 ;  /* 0x0000000000037941 */ /* 0x000fea0003800200 */
.L_x_101:
[----:B------:R-:W-:Y:S01]  /*4080*/  FADD R0, R0, 0.5 ;  /* 0x3f00000000007421 */ /* 0x000fe20000000000 */
[----:B------:R-:W-:Y:S01]  /*4090*/  MOV R15, R33 ;  /* 0x00000021000f7202 */ /* 0x000fe20000000f00 */
[----:B------:R-:W-:Y:S01]  /*40a0*/  IMAD.MOV.U32 R31, RZ, RZ, R20 ;  /* 0x000000ffff1f7224 */ /* 0x000fe200078e0014 */
[----:B------:R-:W-:Y:S01]  /*40b0*/  MOV R34, R22 ;  /* 0x0000001600227202 */ /* 0x000fe20000000f00 */
[----:B------:R2:W3:Y:S01]  /*40c0*/  F2I.FLOOR.NTZ R6, R0 ;  /* 0x0000000000067305 */ /* 0x0004e20000207100 */
[----:B------:R-:W-:Y:S01]  /*40d0*/  IMAD.MOV.U32 R4, RZ, RZ, 0x1 ;  /* 0x00000001ff047424 */ /* 0x000fe200078e00ff */
[----:B------:R-:W-:Y:S01]  /*40e0*/  MOV R19, R23 ;  /* 0x0000001700137202 */ /* 0x000fe20000000f00 */
[----:B------:R-:W-:Y:S06]  /*40f0*/  BRA `(.L_x_96) ;  /* 0x0000000400487947 */ /* 0x000fec0003800000 */
.L_x_98:
[----:B------:R-:W-:Y:S01]  /*4100*/  SHF.R.U32.HI R0, RZ, 0x2, R19 ;  /* 0x00000002ff007819 */ /* 0x000fe20000011613 */
[----:B------:R-:W-:Y:S01]  /*4110*/  IMAD.SHL.U32 R4, R33, 0x10, RZ ;  /* 0x0000001021047824 */ /* 0x000fe200078e00ff */
[----:B------:R-:W0:Y:S01]  /*4120*/  MUFU.RCP R31, R11 ;  /* 0x0000000b001f7308 */ /* 0x000e220000001000 */
[----:B------:R-:W-:Y:S01]  /*4130*/  VIADD R18, R18, 0x587c5 ;  /* 0x000587c512127836 */ /* 0x000fe20000000000 */
[----:B------:R-:W-:Y:S01]  /*4140*/  LOP3.LUT R0, R0, R19, RZ, 0x3c, !PT ;  /* 0x0000001300007212 */ /* 0x000fe200078e3cff */
[----:B------:R-:W-:Y:S02]  /*4150*/  IMAD.MOV.U32 R15, RZ, RZ, 0x2f800000 ;  /* 0x2f800000ff0f7424 */ /* 0x000fe400078e00ff */
        /* <DEDUP_REMOVED lines=45> */
.L_x_104:
[----:B------:R-:W-:Y:S05]  /*4430*/  BSYNC.RECONVERGENT B3 ;  /* 0x0000000000037941 */ /* 0x000fea0003800200 */
.L_x_103:
        /* <DEDUP_REMOVED lines=13> */
.L_x_106:
[----:B------:R-:W-:Y:S05]  /*4510*/  BSYNC.RECONVERGENT B3 ;  /* 0x0000000000037941 */ /* 0x000fea0003800200 */
.L_x_105:
[----:B------:R-:W-:Y:S01]  /*4520*/  FADD R0, R0, 0.5 ;  /* 0x3f00000000007421 */ /* 0x000fe20000000000 */
[----:B------:R-:W-:Y:S01]  /*4530*/  MOV R15, R33 ;  /* 0x00000021000f7202 */ /* 0x000fe20000000f00 */
[----:B------:R-:W-:Y:S01]  /*4540*/  IMAD.MOV.U32 R31, RZ, RZ, R20 ;  /* 0x000000ffff1f7224 */ /* 0x000fe200078e0014 */
[----:B------:R-:W-:Y:S01]  /*4550*/  MOV R34, R22 ;  /* 0x0000001600227202 */ /* 0x000fe20000000f00 */
[----:B------:R0:W1:Y:S01]  /*4560*/  F2I.FLOOR.NTZ R6, R0 ;  /* 0x0000000000067305 */ /* 0x0000620000207100 */
[----:B------:R-:W-:Y:S01]  /*4570*/  IMAD.MOV.U32 R4, RZ, RZ, RZ ;  /* 0x000000ffff047224 */ /* 0x000fe200078e00ff */
[----:B------:R-:W-:Y:S01]  /*4580*/  MOV R19, R23 ;  /* 0x0000001700137202 */ /* 0x000fe20000000f00 */
[----:B------:R-:W-:Y:S06]  /*4590*/  BRA `(.L_x_96) ;  /* 0x0000000000207947 */ /* 0x000fec0003800000 */
.L_x_97:
[----:B-----5:R-:W-:Y:S01]  /*45a0*/  ISETP.NE.AND P0, PT, R4, RZ, PT ;  /* 0x000000ff0400720c */ /* 0x020fe20003f05270 */
[----:B------:R-:W-:Y:S01]  /*45b0*/  VIADD R6, R6, 0xffffffff ;  /* 0xffffffff06067836 */ /* 0x000fe20000000000 */
[----:B------:R-:W-:Y:S01]  /*45c0*/  MOV R21, R33 ;  /* 0x0000002100157202 */ /* 0x000fe20000000f00 */
[----:B------:R-:W-:Y:S01]  /*45d0*/  IMAD.MOV.U32 R15, RZ, RZ, R20 ;  /* 0x000000ffff0f7224 */ /* 0x000fe200078e0014 */
[----:B------:R-:W-:Y:S01]  /*45e0*/  FSEL R32, R13, R12, !P0 ;  /* 0x0000000c0d207208 */ /* 0x000fe20004000000 */
[----:B------:R-:W-:Y:S01]  /*45f0*/  IMAD.MOV.U32 R34, RZ, RZ, R23 ;  /* 0x000000ffff227224 */ /* 0x000fe200078e0017 */
[----:B------:R-:W-:-:S03]  /*4600*/  MOV R31, R22 ;  /* 0x00000016001f7202 */ /* 0x000fc60000000f00 */
[----:B------:R-:W-:-:S07]  /*4610*/  FMUL R32, R32, R7 ;  /* 0x0000000720207220 */ /* 0x000fce0000400000 */
.L_x_96:
[----:B------:R-:W-:Y:S05]  /*4620*/  BSYNC.RECONVERGENT B2 ;  /* 0x0000000000027941 */ /* 0x000fea0003800200 */
.L_x_95:
[----:B------:R-:W-:Y:S01]  /*4630*/  FSETP.NEU.AND P0, PT, R8, RZ, PT ;  /* 0x000000ff0800720b */ /* 0x000fe20003f0d000 */
[----:B------:R-:W-:Y:S01]  /*4640*/  BSSY.RECONVERGENT B0, `(.L_x_107) ;  /* 0x0000055000007945 */ /* 0x000fe20003800200 */
[----:B------:R-:W-:Y:S02]  /*4650*/  HFMA2 R23, -RZ, RZ, 0, 0 ;  /* 0x00000000ff177431 */ /* 0x000fe400000001ff */
[----:B------:R-:W-:Y:S01]  /*4660*/  FADD R22, R35, R32 ;  /* 0x0000002023167221 */ /* 0x000fe20000000000 */
[----:B------:R-:W-:Y:S01]  /*4670*/  IMAD.MOV.U32 R35, RZ, RZ, R21 ;  /* 0x000000ffff237224 */ /* 0x000fe200078e0015 */
[----:B------:R-:W-:Y:S01]  /*4680*/  MOV R33, R15 ;  /* 0x0000000f00217202 */ /* 0x000fe20000000f00 */
[----:B------:R-:W-:Y:S01]  /*4690*/  IMAD.MOV.U32 R32, RZ, RZ, R31 ;  /* 0x000000ffff207224 */ /* 0x000fe200078e001f */
[----:B------:R-:W-:-:S05]  /*46a0*/  MOV R20, R34 ;  /* 0x0000002200147202 */ /* 0x000fca0000000f00 */
[----:B------:R-:W-:Y:S05]  /*46b0*/  @!P0 BRA `(.L_x_108) ;  /* 0x0000000400348947 */ /* 0x000fea0003800000 */
[----:B0-2---:R-:W-:Y:S01]  /*46c0*/  SHF.R.U32.HI R0, RZ, 0x2, R19 ;  /* 0x00000002ff007819 */ /* 0x005fe20000011613 */
[----:B------:R-:W-:Y:S01]  /*46d0*/  FADD R33, R8, R8 ;  /* 0x0000000808217221 */ /* 0x000fe20000000000 */
[----:B------:R-:W-:Y:S01]  /*46e0*/  VIADD R18, R18, 0x587c5 ;  /* 0x000587c512127836 */ /* 0x000fe20000000000 */
[----:B------:R-:W-:Y:S01]  /*46f0*/  BSSY.RECONVERGENT B1, `(.L_x_109) ;  /* 0x0000017000017945 */ /* 0x000fe20003800200 */
[----:B------:R-:W-:Y:S01]  /*4700*/  LOP3.LUT R35, R0, R19, RZ, 0x3c, !PT ;  /* 0x0000001300237212 */ /* 0x000fe200078e3cff */
[----:B------:R-:W-:Y:S01]  /*4710*/  IMAD.SHL.U32 R0, R21, 0x10, RZ ;  /* 0x0000001015007824 */ /* 0x000fe200078e00ff */
[----:B------:R0:W2:Y:S02]  /*4720*/  MUFU.RSQ R20, R33 ;  /* 0x0000002100147308 */ /* 0x0000a40000001400 */
[----:B------:R-:W-:-:S04]  /*4730*/  SHF.L.U32 R19, R35, 0x1, RZ ;  /* 0x0000000123137819 */ /* 0x000fc800000006ff */
[----:B------:R-:W-:Y:S02]  /*4740*/  LOP3.LUT R0, R21, R0, R19, 0x96, !PT ;  /* 0x0000000015007212 */ /* 0x000fe400078e9613 */
[----:B------:R-:W-:Y:S02]  /*4750*/  IADD3 R19, PT, PT, R33, -0xd000000, RZ ;  /* 0xf300000021137810 */ /* 0x000fe40007ffe0ff */
[----:B------:R-:W-:Y:S02]  /*4760*/  LOP3.LUT R35, R0, R35, RZ, 0x3c, !PT ;  /* 0x0000002300237212 */ /* 0x000fe400078e3cff */
[----:B------:R-:W-:Y:S02]  /*4770*/  ISETP.GT.U32.AND P0, PT, R19, 0x727fffff, PT ;  /* 0x727fffff1300780c */ /* 0x000fe40003f04070 */
[----:B------:R-:W-:Y:S01]  /*4780*/  MOV R19, 0x2f800000 ;  /* 0x2f80000000137802 */ /* 0x000fe20000000f00 */
[----:B------:R-:W-:-:S05]  /*4790*/  IMAD.IADD R0, R18, 0x1, R35 ;  /* 0x0000000112007824 */ /* 0x000fca00078e0223 */
[----:B------:R-:W-:-:S05]  /*47a0*/  I2FP.F32.U32 R0, R0 ;  /* 0x0000000000007245 */ /* 0x000fca0000201000 */
[----:B------:R-:W-:Y:S01]  /*47b0*/  FFMA R19, R0, R19, 1.1641532182693481445e-10 ;  /* 0x2f00000000137423 */ /* 0x000fe20000000013 */
[----:B0-2---:R-:W-:Y:S06]  /*47c0*/  @!P0 BRA `(.L_x_110) ;  /* 0x0000000000148947 */ /* 0x005fec0003800000 */
[----:B------:R-:W-:Y:S01]  /*47d0*/  IMAD.MOV.U32 R0, RZ, RZ, R33 ;  /* 0x000000ffff007224 */ /* 0x000fe200078e0021 */
[----:B------:R-:W-:-:S07]  /*47e0*/  MOV R30, 0x4800 ;  /* 0x00004800001e7802 */ /* 0x000fce0000000f00 */
[----:B-1-3-5:R-:W-:Y:S05]  /*47f0*/  CALL.REL.NOINC `($__internal_3_$__cuda_sm20_sqrt_rn_f32_slowpath) ;  /* 0x0000002000247944 */ /* 0x02afea0003c00000 */
[----:B------:R-:W-:Y:S01]  /*4800*/  MOV R42, R38 ;  /* 0x00000026002a7202 */ /* 0x000fe20000000f00 */
[----:B------:R-:W-:Y:S06]  /*4810*/  BRA `(.L_x_111) ;  /* 0x0000000000107947 */ /* 0x000fec0003800000 */
.L_x_110:
[----:B------:R-:W-:Y:S01]  /*4820*/  FMUL.FTZ R42, R33, R20 ;  /* 0x00000014212a7220 */ /* 0x000fe20000410000 */
[----:B------:R-:W-:-:S03]  /*4830*/  FMUL.FTZ R0, R20, 0.5 ;  /* 0x3f00000014007820 */ /* 0x000fc60000410000 */
[----:B------:R-:W-:-:S04]  /*4840*/  FFMA R33, -R42, R42, R33 ;  /* 0x0000002a2a217223 */ /* 0x000fc80000000121 */
[----:B------:R-:W-:-:S07]  /*4850*/  FFMA R42, R33, R0, R42 ;  /* 0x00000000212a7223 */ /* 0x000fce000000002a */
.L_x_111:
[----:B------:R-:W-:Y:S05]  /*4860*/  BSYNC.RECONVERGENT B1 ;  /* 0x0000000000017941 */ /* 0x000fea0003800200 */
.L_x_109:
[----:B------:R-:W-:-:S13]  /*4870*/  FSETP.GTU.AND P0, PT, R19, 0.16666667163372039795, PT ;  /* 0x3e2aaaab1300780b */ /* 0x000fda0003f0c000 */
[----:B------:R-:W-:Y:S05]  /*4880*/  @P0 BRA `(.L_x_112) ;  /* 0x0000000000540947 */ /* 0x000fea0003800000 */
[----:B------:R-:W-:Y:S01]  /*4890*/  FMUL R19, R7, 3 ;  /* 0x4040000007137820 */ /* 0x000fe20000400000 */
[----:B------:R-:W-:Y:S03]  /*48a0*/  BSSY.RECONVERGENT B1, `(.L_x_113) ;  /* 0x000000d000017945 */ /* 0x000fe60003800200 */
[----:B------:R-:W-:Y:S01]  /*48b0*/  VIADD R20, R19, 0xf3000000 ;  /* 0xf300000013147836 */ /* 0x000fe20000000000 */
[----:B------:R0:W2:Y:S04]  /*48c0*/  MUFU.RSQ R0, R19 ;  /* 0x0000001300007308 */ /* 0x0000a80000001400 */
[----:B------:R-:W-:-:S13]  /*48d0*/  ISETP.GT.U32.AND P0, PT, R20, 0x727fffff, PT ;  /* 0x727fffff1400780c */ /* 0x000fda0003f04070 */
[----:B0-2---:R-:W-:Y:S05]  /*48e0*/  @!P0 BRA `(.L_x_114) ;  /* 0x0000000000108947 */ /* 0x005fea0003800000 */
[----:B------:R-:W-:Y:S02]  /*48f0*/  MOV R0, R19 ;  /* 0x0000001300007202 */ /* 0x000fe40000000f00 */
[----:B------:R-:W-:-:S07]  /*4900*/  MOV R30, 0x4920 ;  /* 0x00004920001e7802 */ /* 0x000fce0000000f00 */
[----:B-1-3-5:R-:W-:Y:S05]  /*4910*/  CALL.REL.NOINC `($__internal_3_$__cuda_sm20_sqrt_rn_f32_slowpath) ;  /* 0x0000001c00dc7944 */ /* 0x02afea0003c00000 */
[----:B------:R-:W-:Y:S05]  /*4920*/  BRA `(.L_x_115) ;  /* 0x0000000000107947 */ /* 0x000fea0003800000 */
.L_x_114:
[----:B------:R-:W-:Y:S01]  /*4930*/  FMUL.FTZ R38, R19, R0 ;  /* 0x0000000013267220 */ /* 0x000fe20000410000 */
[----:B------:R-:W-:-:S03]  /*4940*/  FMUL.FTZ R0, R0, 0.5 ;  /* 0x3f00000000007820 */ /* 0x000fc60000410000 */
[----:B------:R-:W-:-:S04]  /*4950*/  FFMA R19, -R38, R38, R19 ;  /* 0x0000002626137223 */ /* 0x000fc80000000113 */
[----:B------:R-:W-:-:S07]  /*4960*/  FFMA R38, R19, R0, R38 ;  /* 0x0000000013267223 */ /* 0x000fce0000000026 */
.L_x_115:
[----:B------:R-:W-:Y:S05]  /*4970*/  BSYNC.RECONVERGENT B1 ;  /* 0x0000000000017941 */ /* 0x000fea0003800200 */
.L_x_113:
[----:B------:R-:W-:Y:S01]  /*4980*/  FMUL R23, R38, -R42 ;  /* 0x8000002a26177220 */ /* 0x000fe20000400000 */
[----:B------:R-:W-:Y:S01]  /*4990*/  IMAD.MOV.U32 R33, RZ, RZ, R21 ;  /* 0x000000ffff217224 */ /* 0x000fe200078e0015 */
[----:B------:R-:W-:Y:S01]  /*49a0*/  MOV R32, R15 ;  /* 0x0000000f00207202 */ /* 0x000fe20000000f00 */
[----:B------:R-:W-:Y:S01]  /*49b0*/  IMAD.MOV.U32 R20, RZ, RZ, R31 ;  /* 0x000000ffff147224 */ /* 0x000fe200078e001f */
[----:B------:R-:W-:Y:S01]  /*49c0*/  MOV R19, R34 ;  /* 0x0000002200137202 */ /* 0x000fe20000000f00 */
[----:B------:R-:W-:Y:S06]  /*49d0*/  BRA `(.L_x_108) ;  /* 0x00000000006c7947 */ /* 0x000fec0003800000 */
.L_x_112:
[C---:B------:R-:W-:Y:S01]  /*49e0*/  FSETP.GTU.AND P0, PT, R19.reuse, 0.3333333432674407959, PT ;  /* 0x3eaaaaab1300780b */ /* 0x040fe20003f0c000 */
[----:B------:R-:W-:Y:S01]  /*49f0*/  IMAD.MOV.U32 R33, RZ, RZ, R21 ;  /* 0x000000ffff217224 */ /* 0x000fe200078e0015 */
[----:B------:R-:W-:Y:S01]  /*4a00*/  MOV R32, R15 ;  /* 0x0000000f00207202 */ /* 0x000fe20000000f00 */
[----:B------:R-:W-:Y:S01]  /*4a10*/  IMAD.MOV.U32 R20, RZ, RZ, R31 ;  /* 0x000000ffff147224 */ /* 0x000fe200078e001f */
[----:B------:R-:W-:Y:S02]  /*4a20*/  FSETP.LEU.OR P0, PT, R19, 0.16666667163372039795, P0 ;  /* 0x3e2aaaab1300780b */ /* 0x000fe4000070b400 */
[----:B------:R-:W-:-:S11]  /*4a30*/  MOV R19, R34 ;  /* 0x0000002200137202 */ /* 0x000fd60000000f00 */
        /* <DEDUP_REMOVED lines=11> */
.L_x_117:
[----:B------:R-:W-:Y:S01]  /*4af0*/  FMUL.FTZ R38, R19, R0 ;  /* 0x0000000013267220 */ /* 0x000fe20000410000 */
[----:B------:R-:W-:-:S03]  /*4b00*/  FMUL.FTZ R0, R0, 0.5 ;  /* 0x3f00000000007820 */ /* 0x000fc60000410000 */
[----:B------:R-:W-:-:S04]  /*4b10*/  FFMA R19, -R38, R38, R19 ;  /* 0x0000002626137223 */ /* 0x000fc80000000113 */
[----:B------:R-:W-:-:S07]  /*4b20*/  FFMA R38, R19, R0, R38 ;  /* 0x0000000013267223 */ /* 0x000fce0000000026 */
.L_x_118:
[----:B------:R-:W-:Y:S05]  /*4b30*/  BSYNC.RECONVERGENT B1 ;  /* 0x0000000000017941 */ /* 0x000fea0003800200 */
.L_x_116:
[----:B------:R-:W-:Y:S01]  /*4b40*/  FMUL R23, R38, R42 ;  /* 0x0000002a26177220 */ /* 0x000fe20000400000 */
[----:B------:R-:W-:Y:S01]  /*4b50*/  IMAD.MOV.U32 R33, RZ, RZ, R21 ;  /* 0x000000ffff217224 */ /* 0x000fe200078e0015 */
[----:B------:R-:W-:Y:S01]  /*4b60*/  MOV R32, R15 ;  /* 0x0000000f00207202 */ /* 0x000fe20000000f00 */
[----:B------:R-:W-:Y:S01]  /*4b70*/  IMAD.MOV.U32 R20, RZ, RZ, R31 ;  /* 0x000000ffff147224 */ /* 0x000fe200078e001f */
[----:B------:R-:W-:-:S07]  /*4b80*/  MOV R19, R34 ;  /* 0x0000002200137202 */ /* 0x000fce0000000f00 */
.L_x_108:
[----:B------:R-:W-:Y:S05]  /*4b90*/  BSYNC.RECONVERGENT B0 ;  /* 0x0000000000007941 */ /* 0x000fea0003800200 */
.L_x_107:
[----:B------:R-:W-:Y:S01]  /*4ba0*/  FSETP.NEU.AND P0, PT, R9, RZ, PT ;  /* 0x000000ff0900720b */ /* 0x000fe20003f0d000 */
[----:B------:R-:W-:Y:S01]  /*4bb0*/  BSSY.RECONVERGENT B2, `(.L_x_119) ;  /* 0x00000e4000027945 */ /* 0x000fe20003800200 */
[----:B------:R-:W-:Y:S01]  /*4bc0*/  FADD R34, R22, R23 ;  /* 0x0000001716227221 */ /* 0x000fe20000000000 */
[----:B------:R-:W-:Y:S01]  /*4bd0*/  IMAD.MOV.U32 R15, RZ, RZ, RZ ;  /* 0x000000ffff0f7224 */ /* 0x000fe200078e00ff */
[----:B------:R-:W-:Y:S01]  /*4be0*/  MOV R23, R35 ;  /* 0x0000002300177202 */ /* 0x000fe20000000f00 */
[----:B------:R-:W-:Y:S01]  /*4bf0*/  IMAD.MOV.U32 R22, RZ, RZ, R33 ;  /* 0x000000ffff167224 */ /* 0x000fe200078e0021 */
[----:B------:R-:W-:-:S07]  /*4c00*/  MOV R21, R32 ;  /* 0x0000002000157202 */ /* 0x000fce0000000f00 */
[----:B------:R-:W-:Y:S05]  /*4c10*/  @!P0 BRA `(.L_x_120) ;  /* 0x0000000c00748947 */ /* 0x000fea0003800000 */
[----:B------:R-:W-:-:S13]  /*4c20*/  ISETP.GT.AND P0, PT, R5, RZ, PT ;  /* 0x000000ff0500720c */ /* 0x000fda0003f04270 */
[----:B------:R-:W-:Y:S05]  /*4c30*/  @P0 BRA `(.L_x_121) ;  /* 0x0000000c00080947 */ /* 0x000fea0003800000 */
[----:B0-2---:R-:W-:Y:S01]  /*4c40*/  SHF.R.U32.HI R0, RZ, 0x2, R19 ;  /* 0x00000002ff007819 */ /* 0x005fe20000011613 */
[----:B------:R-:W-:Y:S01]  /*4c50*/  HFMA2 R30, -RZ, RZ, 1.5048828125, 33.21875 ;  /* 0x3e055027ff1e7431 */ /* 0x000fe200000001ff */
[----:B------:R-:W0:Y:S01]  /*4c60*/  MUFU.RCP R21, R9 ;  /* 0x0000000900157308 */ /* 0x000e220000001000 */
[----:B------:R-:W2:Y:S01]  /*4c70*/  LDCU UR5, c[0x3][0x68] ;  /* 0x00c00d00ff0577ac */ /* 0x000ea20008000800 */
[----:B------:R-:W-:Y:S01]  /*4c80*/  LOP3.LUT R5, R0, R19, RZ, 0x3c, !PT ;  /* 0x0000001300057212 */ /* 0x000fe200078e3cff */
[----:B------:R-:W-:Y:S01]  /*4c90*/  IMAD.SHL.U32 R0, R35, 0x10, RZ ;  /* 0x0000001023007824 */ /* 0x000fe200078e00ff */
[----:B------:R-:W-:Y:S02]  /*4ca0*/  BSSY.RECONVERGENT B3, `(.L_x_122) ;  /* 0x000002d000037945 */ /* 0x000fe40003800200 */
[----:B------:R-:W-:-:S04]  /*4cb0*/  SHF.L.U32 R15, R5, 0x1, RZ ;  /* 0x00000001050f7819 */ /* 0x000fc800000006ff */
[----:B------:R-:W-:-:S04]  /*4cc0*/  LOP3.LUT R0, R35, R0, R15, 0x96, !PT ;  /* 0x0000000023007212 */ /* 0x000fc800078e960f */
[----:B------:R-:W-:Y:S01]  /*4cd0*/  LOP3.LUT R22, R0, R5, RZ, 0x3c, !PT ;  /* 0x0000000500167212 */ /* 0x000fe200078e3cff */
[----:B------:R-:W-:-:S03]  /*4ce0*/  IMAD.MOV.U32 R5, RZ, RZ, 0x2f800000 ;  /* 0x2f800000ff057424 */ /* 0x000fc600078e00ff */
[----:B------:R-:W-:Y:S02]  /*4cf0*/  IADD3 R0, PT, PT, R18, 0x587c5, R22 ;  /* 0x000587c512007810 */ /* 0x000fe40007ffe016 */
[----:B--2---:R-:W-:Y:S02]  /*4d00*/  ISETP.NE.AND P1, PT, RZ, UR5, PT ;  /* 0x00000005ff007c0c */ /* 0x004fe4000bf25270 */
[----:B------:R-:W-:-:S05]  /*4d10*/  I2FP.F32.U32 R0, R0 ;  /* 0x0000000000007245 */ /* 0x000fca0000201000 */
[----:B------:R-:W-:-:S05]  /*4d20*/  FFMA R0, R0, R5, 1.1641532182693481445e-10 ;  /* 0x2f00000000007423 */ /* 0x000fca0000000005 */
[----:B------:R-:W-:-:S13]  /*4d30*/  FSETP.GEU.AND P0, PT, R0, 1.175494350822287508e-38, PT ;  /* 0x008000000000780b */ /* 0x000fda0003f0e000 */
[----:B------:R-:W-:-:S05]  /*4d40*/  @!P0 FMUL R0, R0, 8388608 ;  /* 0x4b00000000008820 */ /* 0x000fca0000400000 */
[----:B------:R-:W-:-:S04]  /*4d50*/  IADD3 R5, PT, PT, R0, -0x3f2aaaab, RZ ;  /* 0xc0d5555500057810 */ /* 0x000fc80007ffe0ff */
[----:B------:R-:W-:-:S05]  /*4d60*/  LOP3.LUT R15, R5, 0xff800000, RZ, 0xc0, !PT ;  /* 0xff800000050f7812 */ /* 0x000fca00078ec0ff */
[----:B------:R-:W-:-:S04]  /*4d70*/  IMAD.IADD R5, R0, 0x1, -R15 ;  /* 0x0000000100057824 */ /* 0x000fc800078e0a0f */
[----:B------:R-:W-:Y:S01]  /*4d80*/  FADD R19, R5, -1 ;  /* 0xbf80000005137421 */ /* 0x000fe20000000000 */
[----:B------:R-:W-:Y:S02]  /*4d90*/  FSEL R5, RZ, -23, P0 ;  /* 0xc1b80000ff057808 */ /* 0x000fe40000000000 */
[----:B------:R-:W-:Y:S01]  /*4da0*/  ISETP.GT.U32.AND P0, PT, R0, 0x7f7fffff, PT ;  /* 0x7f7fffff0000780c */ /* 0x000fe20003f04070 */
[----:B------:R-:W-:-:S04]  /*4db0*/  FFMA R30, R19, -R30, 0.14084610342979431152 ;  /* 0x3e1039f6131e7423 */ /* 0x000fc8000000081e */
[----:B------:R-:W-:-:S04]  /*4dc0*/  FFMA R30, R19, R30, -0.12148627638816833496 ;  /* 0xbdf8cdcc131e7423 */ /* 0x000fc8000000001e */
[----:B------:R-:W-:-:S04]  /*4dd0*/  FFMA R30, R19, R30, 0.13980610668659210205 ;  /* 0x3e0f2955131e7423 */ /* 0x000fc8000000001e */
[----:B------:R-:W-:-:S04]  /*4de0*/  FFMA R30, R19, R30, -0.16684235632419586182 ;  /* 0xbe2ad8b9131e7423 */ /* 0x000fc8000000001e */
[----:B------:R-:W-:-:S04]  /*4df0*/  FFMA R30, R19, R30, 0.20012299716472625732 ;  /* 0x3e4ced0b131e7423 */ /* 0x000fc8000000001e */
[----:B------:R-:W-:-:S04]  /*4e00*/  FFMA R30, R19, R30, -0.24999669194221496582 ;  /* 0xbe7fff22131e7423 */ /* 0x000fc8000000001e */
[----:B------:R-:W-:-:S04]  /*4e10*/  FFMA R30, R19, R30, 0.33333182334899902344 ;  /* 0x3eaaaa78131e7423 */ /* 0x000fc8000000001e */
[C---:B------:R-:W-:Y:S01]  /*4e20*/  FFMA R36, R19.reuse, R30, -0.5 ;  /* 0xbf00000013247423 */ /* 0x040fe2000000001e */
[----:B------:R-:W-:Y:S01]  /*4e30*/  I2FP.F32.S32 R30, R15 ;  /* 0x0000000f001e7245 */ /* 0x000fe20000201400 */
[----:B------:R-:W-:Y:S02]  /*4e40*/  IMAD.MOV.U32 R15, RZ, RZ, 0x7f800000 ;  /* 0x7f800000ff0f7424 */ /* 0x000fe400078e00ff */
[C---:B------:R-:W-:Y:S02]  /*4e50*/  FMUL R36, R19.reuse, R36 ;  /* 0x0000002413247220 */ /* 0x040fe40000400000 */
[----:B------:R-:W-:Y:S02]  /*4e60*/  FFMA R5, R30, 1.1920928955078125e-07, R5 ;  /* 0x340000001e057823 */ /* 0x000fe40000000005 */
        /* <DEDUP_REMOVED lines=14> */
[----:B-1-3-5:R-:W-:Y:S05]  /*4f50*/  CALL.REL.NOINC `($__internal_4_$__cuda_sm3x_div_rn_noftz_f32_slowpath) ;  /* 0x0000001800a47944 */ /* 0x02afea0003c00000 */
[----:B------:R-:W-:-:S07]  /*4f60*/  IMAD.MOV.U32 R30, RZ, RZ, R0 ;  /* 0x000000ffff1e7224 */ /* 0x000fce00078e0000 */
.L_x_123:
[----:B------:R-:W-:Y:S05]  /*4f70*/  BSYNC.RECONVERGENT B3 ;  /* 0x0000000000037941 */ /* 0x000fea0003800200 */
.L_x_122:
[----:B------:R-:W0:Y:S01]  /*4f80*/  MUFU.RCP R0, R7 ;  /* 0x0000000700007308 */ /* 0x000e220000001000 */
[----:B------:R-:W-:Y:S07]  /*4f90*/  BSSY.RECONVERGENT B3, `(.L_x_124) ;  /* 0x000000c000037945 */ /* 0x000fee0003800200 */
[----:B------:R-:W2:Y:S01]  /*4fa0*/  FCHK P0, R30, R7 ;  /* 0x000000071e007302 */ /* 0x000ea20000000000 */
[----:B0-----:R-:W-:-:S04]  /*4fb0*/  FFMA R5, R0, -R7, 1 ;  /* 0x3f80000000057423 */ /* 0x001fc80000000807 */
[----:B------:R-:W-:-:S04]  /*4fc0*/  FFMA R0, R0, R5, R0 ;  /* 0x0000000500007223 */ /* 0x000fc80000000000 */
[----:B------:R-:W-:-:S04]  /*4fd0*/  FFMA R5, R0, R30, RZ ;  /* 0x0000001e00057223 */ /* 0x000fc800000000ff */
[----:B------:R-:W-:-:S04]  /*4fe0*/  FFMA R36, R5, -R7, R30 ;  /* 0x8000000705247223 */ /* 0x000fc8000000001e */
[----:B------:R-:W-:Y:S01]  /*4ff0*/  FFMA R0, R0, R36, R5 ;  /* 0x0000002400007223 */ /* 0x000fe20000000005 */
[----:B--2---:R-:W-:Y:S06]  /*5000*/  @!P0 BRA `(.L_x_125) ;  /* 0x0000000000108947 */ /* 0x004fec0003800000 */
[----:B------:R-:W-:Y:S01]  /*5010*/  MOV R39, R30 ;  /* 0x0000001e00277202 */ /* 0x000fe20000000f00 */
[----:B------:R-:W-:Y:S01]  /*5020*/  IMAD.MOV.U32 R0, RZ, RZ, R7 ;  /* 0x000000ffff007224 */ /* 0x000fe200078e0007 */
[----:B------:R-:W-:-:S07]  /*5030*/  MOV R30, 0x5050 ;  /* 0x00005050001e7802 */ /* 0x000fce0000000f00 */
[----:B-1-3-5:R-:W-:Y:S05]  /*5040*/  CALL.REL.NOINC `($__internal_4_$__cuda_sm3x_div_rn_noftz_f32_slowpath) ;  /* 0x0000001800687944 */ /* 0x02afea0003c00000 */
.L_x_125:
[----:B------:R-:W-:Y:S05]  /*5050*/  BSYNC.RECONVERGENT B3 ;  /* 0x0000000000037941 */ /* 0x000fea0003800200 */
.L_x_124:
[----:B------:R-:W-:-:S04]  /*5060*/  FADD R0, R0, 0.5 ;  /* 0x3f00000000007421 */ /* 0x000fc80000000000 */
[----:B------:R0:W2:Y:S01]  /*5070*/  F2I.FLOOR.NTZ R5, R0 ;  /* 0x0000000000057305 */ /* 0x0000a20000207100 */
[----:B------:R-:W-:Y:S05]  /*5080*/  @!P1 BRA `(.L_x_126) ;  /* 0x0000000400189947 */ /* 0x000fea0003800000 */
[----:B------:R-:W-:Y:S01]  /*5090*/  IADD3 R15, PT, PT, R3, -0xd000000, RZ ;  /* 0xf3000000030f7810 */ /* 0x000fe20007ffe0ff */
[----:B0-----:R0:W4:Y:S01]  /*50a0*/  MUFU.RSQ R0, R3 ;  /* 0x0000000300007308 */ /* 0x0011220000001400 */
[----:B------:R-:W-:Y:S02]  /*50b0*/  BSSY.RECONVERGENT B0, `(.L_x_127) ;  /* 0x000000b000007945 */ /* 0x000fe40003800200 */
[----:B------:R-:W-:-:S13]  /*50c0*/  ISETP.GT.U32.AND P0, PT, R15, 0x727fffff, PT ;  /* 0x727fffff0f00780c */ /* 0x000fda0003f04070 */
[----:B0-----:R-:W-:Y:S05]  /*50d0*/  @!P0 BRA `(.L_x_128) ;  /* 0x0000000000108947 */ /* 0x001fea0003800000 */
[----:B----4-:R-:W-:Y:S01]  /*50e0*/  IMAD.MOV.U32 R0, RZ, RZ, R3 ;  /* 0x000000ffff007224 */ /* 0x010fe200078e0003 */
[----:B------:R-:W-:-:S07]  /*50f0*/  MOV R30, 0x5110 ;  /* 0x00005110001e7802 */ /* 0x000fce0000000f00 */
[----:B-123-5:R-:W-:Y:S05]  /*5100*/  CALL.REL.NOINC `($__internal_3_$__cuda_sm20_sqrt_rn_f32_slowpath) ;  /* 0x0000001400e07944 */ /* 0x02efea0003c00000 */
[----:B------:R-:W-:Y:S05]  /*5110*/  BRA `(.L_x_129) ;  /* 0x0000000000107947 */ /* 0x000fea0003800000 */
.L_x_128:
[----:B----4-:R-:W-:Y:S01]  /*5120*/  FMUL.FTZ R38, R3, R0 ;  /* 0x0000000003267220 */ /* 0x010fe20000410000 */
[----:B------:R-:W-:-:S03]  /*5130*/  FMUL.FTZ R0, R0, 0.5 ;  /* 0x3f00000000007820 */ /* 0x000fc60000410000 */
[----:B------:R-:W-:-:S04]  /*5140*/  FFMA R15, -R38, R38, R3 ;  /* 0x00000026260f7223 */ /* 0x000fc80000000103 */
[----:B------:R-:W-:-:S07]  /*5150*/  FFMA R38, R15, R0, R38 ;  /* 0x000000000f267223 */ /* 0x000fce0000000026 */
.L_x_129:
[----:B------:R-:W-:Y:S05]  /*5160*/  BSYNC.RECONVERGENT B0 ;  /* 0x0000000000007941 */ /* 0x000fea0003800200 */
.L_x_127:
[----:B------:R-:W-:Y:S01]  /*5170*/  SHF.R.U32.HI R15, RZ, 0x2, R20 ;  /* 0x00000002ff0f7819 */ /* 0x000fe20000011614 */
[----:B------:R-:W0:Y:S01]  /*5180*/  MUFU.RCP R31, R2 ;  /* 0x00000002001f7308 */ /* 0x000e220000001000 */
[----:B------:R-:W-:Y:S01]  /*5190*/  SHF.L.U32 R0, R22, 0x4, RZ ;  /* 0x0000000416007819 */ /* 0x000fe200000006ff */
[----:B------:R-:W-:Y:S01]  /*51a0*/  BSSY.RECONVERGENT B3, `(.L_x_130) ;  /* 0x000002f000037945 */ /* 0x000fe20003800200 */
[----:B------:R-:W-:Y:S01]  /*51b0*/  LOP3.LUT R15, R15, R20, RZ, 0x3c, !PT ;  /* 0x000000140f0f7212 */ /* 0x000fe200078e3cff */
[----:B------:R-:W-:Y:S01]  /*51c0*/  IMAD.MOV.U32 R20, RZ, RZ, 0x3e055027 ;  /* 0x3e055027ff147424 */ /* 0x000fe200078e00ff */
[----:B------:R-:W-:-:S03]  /*51d0*/  IADD3 R18, PT, PT, R18, 0xb0f8a, RZ ;  /* 0x000b0f8a12127810 */ /* 0x000fc60007ffe0ff */
[----:B------:R-:W-:-:S05]  /*51e0*/  IMAD.SHL.U32 R19, R15, 0x2, RZ ;  /* 0x000000020f137824 */ /* 0x000fca00078e00ff */
[----:B------:R-:W-:Y:S01]  /*51f0*/  LOP3.LUT R19, R15, R19, R0, 0x96, !PT ;  /* 0x000000130f137212 */ /* 0x000fe200078e9600 */
[----:B------:R-:W-:-:S03]  /*5200*/  HFMA2 R15, -RZ, RZ, 0.1171875, 0 ;  /* 0x2f800000ff0f7431 */ /* 0x000fc600000001ff */
[----:B------:R-:W-:-:S05]  /*5210*/  LOP3.LUT R23, R19, R22, RZ, 0x3c, !PT ;  /* 0x0000001613177212 */ /* 0x000fca00078e3cff */
[----:B------:R-:W-:-:S05]  /*5220*/  IMAD.IADD R0, R23, 0x1, R18 ;  /* 0x0000000117007824 */ /* 0x000fca00078e0212 */
[----:B------:R-:W-:-:S05]  /*5230*/  I2FP.F32.U32 R0, R0 ;  /* 0x0000000000007245 */ /* 0x000fca0000201000 */
[----:B------:R-:W-:-:S05]  /*5240*/  FFMA R0, R0, R15, 1.1641532182693481445e-10 ;  /* 0x2f00000000007423 */ /* 0x000fca000000000f */
[----:B------:R-:W-:-:S04]  /*5250*/  FSETP.GEU.AND P0, PT, R0, 1.175494350822287508e-38, PT ;  /* 0x008000000000780b */ /* 0x000fc80003f0e000 */
[----:B------:R-:W-:-:S09]  /*5260*/  FSEL R19, RZ, -23, P0 ;  /* 0xc1b80000ff137808 */ /* 0x000fd20000000000 */
[----:B------:R-:W-:-:S04]  /*5270*/  @!P0 FMUL R0, R0, 8388608 ;  /* 0x4b00000000008820 */ /* 0x000fc80000400000 */
[C---:B------:R-:W-:Y:S01]  /*5280*/  VIADD R15, R0.reuse, 0xc0d55555 ;  /* 0xc0d55555000f7836 */ /* 0x040fe20000000000 */
[----:B------:R-:W-:-:S04]  /*5290*/  ISETP.GT.U32.AND P0, PT, R0, 0x7f7fffff, PT ;  /* 0x7f7fffff0000780c */ /* 0x000fc80003f04070 */
[----:B------:R-:W-:-:S04]  /*52a0*/  LOP3.LUT R21, R15, 0xff800000, RZ, 0xc0, !PT ;  /* 0xff8000000f157812 */ /* 0x000fc800078ec0ff */
[----:B------:R-:W-:-:S05]  /*52b0*/  IADD3 R15, PT, PT, R0, -R21, RZ ;  /* 0x80000015000f7210 */ /* 0x000fca0007ffe0ff */
[----:B------:R-:W-:-:S04]  /*52c0*/  FADD R15, R15, -1 ;  /* 0xbf8000000f0f7421 */ /* 0x000fc80000000000 */
[----:B------:R-:W-:-:S04]  /*52d0*/  FFMA R20, R15, -R20, 0.14084610342979431152 ;  /* 0x3e1039f60f147423 */ /* 0x000fc80000000814 */
[----:B------:R-:W-:-:S04]  /*52e0*/  FFMA R20, R15, R20, -0.12148627638816833496 ;  /* 0xbdf8cdcc0f147423 */ /* 0x000fc80000000014 */
[----:B------:R-:W-:-:S04]  /*52f0*/  FFMA R20, R15, R20, 0.13980610668659210205 ;  /* 0x3e0f29550f147423 */ /* 0x000fc80000000014 */
[----:B------:R-:W-:-:S04]  /*5300*/  FFMA R20, R15, R20, -0.16684235632419586182 ;  /* 0xbe2ad8b90f147423 */ /* 0x000fc80000000014 */
[----:B------:R-:W-:-:S04]  /*5310*/  FFMA R20, R15, R20, 0.20012299716472625732 ;  /* 0x3e4ced0b0f147423 */ /* 0x000fc80000000014 */
[----:B------:R-:W-:-:S04]  /*5320*/  FFMA R20, R15, R20, -0.24999669194221496582 ;  /* 0xbe7fff220f147423 */ /* 0x000fc80000000014 */
[----:B------:R-:W-:-:S04]  /*5330*/  FFMA R20, R15, R20, 0.33333182334899902344 ;  /* 0x3eaaaa780f147423 */ /* 0x000fc80000000014 */
[----:B------:R-:W-:Y:S01]  /*5340*/  FFMA R30, R15, R20, -0.5 ;  /* 0xbf0000000f1e7423 */ /* 0x000fe20000000014 */
[----:B------:R-:W-:-:S03]  /*5350*/  I2FP.F32.S32 R20, R21 ;  /* 0x0000001500147245 */ /* 0x000fc60000201400 */
[C---:B------:R-:W-:Y:S02]  /*5360*/  FMUL R30, R15.reuse, R30 ;  /* 0x0000001e0f1e7220 */ /* 0x040fe40000400000 */
[----:B------:R-:W-:Y:S02]  /*5370*/  FFMA R19, R20, 1.1920928955078125e-07, R19 ;  /* 0x3400000014137823 */ /* 0x000fe40000000013 */
[----:B------:R-:W-:Y:S01]  /*5380*/  FFMA R30, R15, R30, R15 ;  /* 0x0000001e0f1e7223 */ /* 0x000fe2000000000f */
[----:B------:R-:W-:-:S03]  /*5390*/  MOV R15, 0x7f800000 ;  /* 0x7f800000000f7802 */ /* 0x000fc60000000f00 */
[----:B------:R-:W-:Y:S01]  /*53a0*/  FFMA R39, R19, 0.69314718246459960938, R30 ;  /* 0x3f31721813277823 */ /* 0x000fe2000000001e */
[----:B------:R-:W-:Y:S01]  /*53b0*/  FMUL R19, R38, R7 ;  /* 0x0000000726137220 */ /* 0x000fe20000400000 */
[C---:B------:R-:W-:Y:S01]  /*53c0*/  @P0 FFMA R39, R0.reuse, R15, +INF ;  /* 0x7f80000000270423 */ /* 0x040fe2000000000f */
[----:B------:R-:W-:Y:S01]  /*53d0*/  FSETP.NEU.AND P0, PT, R0, RZ, PT ;  /* 0x000000ff0000720b */ /* 0x000fe20003f0d000 */
[----:B0-----:R-:W-:-:S03]  /*53e0*/  FFMA R0, -R2, R31, 1 ;  /* 0x3f80000002007423 */ /* 0x001fc6000000011f */
[----:B------:R-:W-:Y:S01]  /*53f0*/  FSEL R39, -R39, +INF , P0 ;  /* 0x7f80000027277808 */ /* 0x000fe20000000100 */
[----:B------:R-:W-:-:S04]  /*5400*/  FFMA R0, R31, R0, R31 ;  /* 0x000000001f007223 */ /* 0x000fc8000000001f */
[----:B------:R-:W-:-:S03]  /*5410*/  FFMA R15, R39, R0, RZ ;  /* 0x00000000270f7223 */ /* 0x000fc600000000ff */
[----:B------:R-:W0:Y:S01]  /*5420*/  FCHK P0, R39, R2 ;  /* 0x0000000227007302 */ /* 0x000e220000000000 */
[----:B------:R-:W-:-:S04]  /*5430*/  FFMA R20, -R2, R15, R39 ;  /* 0x0000000f02147223 */ /* 0x000fc80000000127 */
[----:B------:R-:W-:Y:S01]  /*5440*/  FFMA R0, R0, R20, R15 ;  /* 0x0000001400007223 */ /* 0x000fe2000000000f */
[----:B0-----:R-:W-:Y:S06]  /*5450*/  @!P0 BRA `(.L_x_131) ;  /* 0x00000000000c8947 */ /* 0x001fec0003800000 */
[----:B------:R-:W-:Y:S01]  /*5460*/  IMAD.MOV.U32 R0, RZ, RZ, R2 ;  /* 0x000000ffff007224 */ /* 0x000fe200078e0002 */
[----:B------:R-:W-:-:S07]  /*5470*/  MOV R30, 0x5490 ;  /* 0x00005490001e7802 */ /* 0x000fce0000000f00 */
[----:B-123-5:R-:W-:Y:S05]  /*5480*/  CALL.REL.NOINC `($__internal_4_$__cuda_sm3x_div_rn_noftz_f32_slowpath) ;  /* 0x0000001400587944 */ /* 0x02efea0003c00000 */
.L_x_131:
[----:B------:R-:W-:Y:S05]  /*5490*/  BSYNC.RECONVERGENT B3 ;  /* 0x0000000000037941 */ /* 0x000fea0003800200 */
.L_x_130:
[----:B------:R-:W-:Y:S01]  /*54a0*/  FADD R15, -R19, R0 ;  /* 0x00000000130f7221 */ /* 0x000fe20000000100 */
[----:B------:R-:W-:Y:S01]  /*54b0*/  MOV R21, R35 ;  /* 0x0000002300157202 */ /* 0x000fe20000000f00 */
[----:B------:R-:W-:Y:S01]  /*54c0*/  IMAD.MOV.U32 R20, RZ, RZ, R33 ;  /* 0x000000ffff147224 */ /* 0x000fe200078e0021 */
[----:B------:R-:W-:Y:S01]  /*54d0*/  MOV R19, R32 ;  /* 0x0000002000137202 */ /* 0x000fe20000000f00 */
[----:B------:R-:W-:Y:S06]  /*54e0*/  BRA `(.L_x_120) ;  /* 0x0000000400407947 */ /* 0x000fec0003800000 */
.L_x_126:
[----:B------:R-:W-:Y:S01]  /*54f0*/  SHF.R.U32.HI R15, RZ, 0x2, R20 ;  /* 0x00000002ff0f7819 */ /* 0x000fe20000011614 */
[----:B0-----:R-:W-:Y:S01]  /*5500*/  IMAD.SHL.U32 R0, R22, 0x10, RZ ;  /* 0x0000001016007824 */ /* 0x001fe200078e00ff */
[----:B------:R-:W0:Y:S01]  /*5510*/  MUFU.RCP R31, R2 ;  /* 0x00000002001f7308 */ /* 0x000e220000001000 */
[----:B------:R-:W-:Y:S01]  /*5520*/  VIADD R18, R18, 0xb0f8a ;  /* 0x000b0f8a12127836 */ /* 0x000fe20000000000 */
[----:B------:R-:W-:Y:S01]  /*5530*/  LOP3.LUT R15, R15, R20, RZ, 0x3c, !PT ;  /* 0x000000140f0f7212 */ /* 0x000fe200078e3cff */
[----:B------:R-:W-:Y:S01]  /*5540*/  IMAD.MOV.U32 R20, RZ, RZ, 0x3e055027 ;  /* 0x3e055027ff147424 */ /* 0x000fe200078e00ff */
[----:B------:R-:W-:Y:S02]  /*5550*/  BSSY.RECONVERGENT B3, `(.L_x_132) ;  /* 0x000002b000037945 */ /* 0x000fe40003800200 */
[----:B------:R-:W-:-:S04]  /*5560*/  SHF.L.U32 R19, R15, 0x1, RZ ;  /* 0x000000010f137819 */ /* 0x000fc800000006ff */
[----:B------:R-:W-:Y:S01]  /*5570*/  LOP3.LUT R19, R15, R19, R0, 0x96, !PT ;  /* 0x000000130f137212 */ /* 0x000fe200078e9600 */
[----:B------:R-:W-:-:S03]  /*5580*/  IMAD.MOV.U32 R15, RZ, RZ, 0x2f800000 ;  /* 0x2f800000ff0f7424 */ /* 0x000fc600078e00ff */
[----:B------:R-:W-:-:S04]  /*5590*/  LOP3.LUT R23, R19, R22, RZ, 0x3c, !PT ;  /* 0x0000001613177212 */ /* 0x000fc800078e3cff */
[----:B------:R-:W-:-:S04]  /*55a0*/  IADD3 R0, PT, PT, R23, R18, RZ ;  /* 0x0000001217007210 */ /* 0x000fc80007ffe0ff */
[----:B------:R-:W-:-:S05]  /*55b0*/  I2FP.F32.U32 R0, R0 ;  /* 0x0000000000007245 */ /* 0x000fca0000201000 */
[----:B------:R-:W-:-:S05]  /*55c0*/  FFMA R0, R0, R15, 1.1641532182693481445e-10 ;  /* 0x2f00000000007423 */ /* 0x000fca000000000f */
[----:B------:R-:W-:-:S13]  /*55d0*/  FSETP.GEU.AND P0, PT, R0, 1.175494350822287508e-38, PT ;  /* 0x008000000000780b */ /* 0x000fda0003f0e000 */
[----:B------:R-:W-:-:S05]  /*55e0*/  @!P0 FMUL R0, R0, 8388608 ;  /* 0x4b00000000008820 */ /* 0x000fca0000400000 */
[----:B------:R-:W-:-:S04]  /*55f0*/  IADD3 R15, PT, PT, R0, -0x3f2aaaab, RZ ;  /* 0xc0d55555000f7810 */ /* 0x000fc80007ffe0ff */
[----:B------:R-:W-:-:S04]  /*5600*/  LOP3.LUT R19, R15, 0xff800000, RZ, 0xc0, !PT ;  /* 0xff8000000f137812 */ /* 0x000fc800078ec0ff */
[----:B------:R-:W-:-:S05]  /*5610*/  IADD3 R15, PT, PT, R0, -R19, RZ ;  /* 0x80000013000f7210 */ /* 0x000fca0007ffe0ff */
        /* <DEDUP_REMOVED lines=11> */
[----:B------:R-:W-:Y:S02]  /*56d0*/  I2FP.F32.S32 R20, R19 ;  /* 0x0000001300147245 */ /* 0x000fe40000201400 */
[----:B------:R-:W-:Y:S01]  /*56e0*/  MOV R19, 0x7f800000 ;  /* 0x7f80000000137802 */ /* 0x000fe20000000f00 */
[C---:B------:R-:W-:Y:S02]  /*56f0*/  FMUL R30, R21.reuse, R30 ;  /* 0x0000001e151e7220 */ /* 0x040fe40000400000 */
[----:B------:R-:W-:Y:S02]  /*5700*/  FFMA R15, R20, 1.1920928955078125e-07, R15 ;  /* 0x34000000140f7823 */ /* 0x000fe4000000000f */
[----:B------:R-:W-:-:S04]  /*5710*/  FFMA R30, R21, R30, R21 ;  /* 0x0000001e151e7223 */ /* 0x000fc80000000015 */
[----:B------:R-:W-:Y:S01]  /*5720*/  FFMA R15, R15, 0.69314718246459960938, R30 ;  /* 0x3f3172180f0f7823 */ /* 0x000fe2000000001e */
        /* <DEDUP_REMOVED lines=10> */
[----:B------:R-:W-:Y:S02]  /*57d0*/  MOV R0, R2 ;  /* 0x0000000200007202 */ /* 0x000fe40000000f00 */
[----:B------:R-:W-:-:S07]  /*57e0*/  MOV R30, 0x5800 ;  /* 0x00005800001e7802 */ /* 0x000fce0000000f00 */
[----:B-123-5:R-:W-:Y:S05]  /*57f0*/  CALL.REL.NOINC `($__internal_4_$__cuda_sm3x_div_rn_noftz_f32_slowpath) ;  /* 0x00000010007c7944 */ /* 0x02efea0003c00000 */
.L_x_133:
[----:B------:R-:W-:Y:S05]  /*5800*/  BSYNC.RECONVERGENT B3 ;  /* 0x0000000000037941 */ /* 0x000fea0003800200 */
.L_x_132:
[----:B------:R-:W-:Y:S01]  /*5810*/  IMAD.MOV.U32 R15, RZ, RZ, R0 ;  /* 0x000000ffff0f7224 */ /* 0x000fe200078e0000 */
[----:B------:R-:W-:Y:S01]  /*5820*/  MOV R21, R35 ;  /* 0x0000002300157202 */ /* 0x000fe20000000f00 */
[----:B------:R-:W-:Y:S01]  /*5830*/  IMAD.MOV.U32 R19, RZ, RZ, R32 ;  /* 0x000000ffff137224 */ /* 0x000fe200078e0020 */
[----:B------:R-:W-:Y:S01]  /*5840*/  MOV R20, R33 ;  /* 0x0000002100147202 */ /* 0x000fe20000000f00 */
[----:B------:R-:W-:Y:S06]  /*5850*/  BRA `(.L_x_120) ;  /* 0x0000000000647947 */ /* 0x000fec0003800000 */
.L_x_121:
[----:B------:R-:W4:Y:S01]  /*5860*/  LDCU UR5, c[0x3][0x68] ;  /* 0x00c00d00ff0577ac */ /* 0x000f220008000800 */
[----:B------:R-:W-:Y:S01]  /*5870*/  IADD3 R5, PT, PT, R5, -0x1, RZ ;  /* 0xffffffff05057810 */ /* 0x000fe20007ffe0ff */
[----:B------:R-:W-:Y:S01]  /*5880*/  IMAD.MOV.U32 R22, RZ, RZ, R33 ;  /* 0x000000ffff167224 */ /* 0x000fe200078e0021 */
[----:B------:R-:W-:Y:S02]  /*5890*/  MOV R23, R35 ;  /* 0x0000002300177202 */ /* 0x000fe40000000f00 */
[----:B------:R-:W-:Y:S01]  /*58a0*/  MOV R21, R32 ;  /* 0x0000002000157202 */ /* 0x000fe20000000f00 */
[----:B----4-:R-:W-:-:S09]  /*58b0*/  UISETP.NE.AND UP0, UPT, UR5, URZ, UPT ;  /* 0x000000ff0500728c */ /* 0x010fd2000bf05270 */
[----:B------:R-:W-:Y:S05]  /*58c0*/  BRA.U !UP0, `(.L_x_120) ;  /* 0x0000000108487547 */ /* 0x000fea000b800000 */
[----:B------:R-:W-:Y:S01]  /*58d0*/  IADD3 R15, PT, PT, R3, -0xd000000, RZ ;  /* 0xf3000000030f7810 */ /* 0x000fe20007ffe0ff */
[----:B0-2---:R0:W2:Y:S01]  /*58e0*/  MUFU.RSQ R0, R3 ;  /* 0x0000000300007308 */ /* 0x0050a20000001400 */
[----:B------:R-:W-:Y:S02]  /*58f0*/  BSSY.RECONVERGENT B0, `(.L_x_134) ;  /* 0x000000b000007945 */ /* 0x000fe40003800200 */
[----:B------:R-:W-:-:S13]  /*5900*/  ISETP.GT.U32.AND P0, PT, R15, 0x727fffff, PT ;  /* 0x727fffff0f00780c */ /* 0x000fda0003f04070 */
[----:B0-----:R-:W-:Y:S05]  /*5910*/  @!P0 BRA `(.L_x_135) ;  /* 0x0000000000108947 */ /* 0x001fea0003800000 */
[----:B--2---:R-:W-:Y:S01]  /*5920*/  IMAD.MOV.U32 R0, RZ, RZ, R3 ;  /* 0x000000ffff007224 */ /* 0x004fe200078e0003 */
[----:B------:R-:W-:-:S07]  /*5930*/  MOV R30, 0x5950 ;  /* 0x00005950001e7802 */ /* 0x000fce0000000f00 */
[----:B-1-3-5:R-:W-:Y:S05]  /*5940*/  CALL.REL.NOINC `($__internal_3_$__cuda_sm20_sqrt_rn_f32_slowpath) ;  /* 0x0000000c00d07944 */ /* 0x02afea0003c00000 */
[----:B------:R-:W-:Y:S05]  /*5950*/  BRA `(.L_x_136) ;  /* 0x0000000000107947 */ /* 0x000fea0003800000 */
.L_x_135:
[----:B--2---:R-:W-:Y:S01]  /*5960*/  FMUL.FTZ R38, R3, R0 ;  /* 0x0000000003267220 */ /* 0x004fe20000410000 */
[----:B------:R-:W-:-:S03]  /*5970*/  FMUL.FTZ R0, R0, 0.5 ;  /* 0x3f00000000007820 */ /* 0x000fc60000410000 */
[----:B------:R-:W-:-:S04]  /*5980*/  FFMA R15, -R38, R38, R3 ;  /* 0x00000026260f7223 */ /* 0x000fc80000000103 */
[----:B------:R-:W-:-:S07]  /*5990*/  FFMA R38, R15, R0, R38 ;  /* 0x000000000f267223 */ /* 0x000fce0000000026 */
.L_x_136:
[----:B------:R-:W-:Y:S05]  /*59a0*/  BSYNC.RECONVERGENT B0 ;  /* 0x0000000000007941 */ /* 0x000fea0003800200 */
.L_x_134:
[----:B------:R-:W-:Y:S01]  /*59b0*/  FMUL R15, R38, -R7 ;  /* 0x80000007260f7220 */ /* 0x000fe20000400000 */
[----:B------:R-:W-:Y:S01]  /*59c0*/  MOV R23, R35 ;  /* 0x0000002300177202 */ /* 0x000fe20000000f00 */
[----:B------:R-:W-:Y:S01]  /*59d0*/  IMAD.MOV.U32 R21, RZ, RZ, R32 ;  /* 0x000000ffff157224 */ /* 0x000fe200078e0020 */
[----:B------:R-:W-:-:S07]  /*59e0*/  MOV R22, R33 ;  /* 0x0000002100167202 */ /* 0x000fce0000000f00 */
.L_x_120:
[----:B------:R-:W-:Y:S05]  /*59f0*/  BSYNC.RECONVERGENT B2 ;  /* 0x0000000000027941 */ /* 0x000fea0003800200 */
.L_x_119:
[----:B------:R-:W4:Y:S01]  /*5a00*/  LDCU UR5, c[0x3][0x70] ;  /* 0x00c00e00ff0577ac */ /* 0x000f220008000800 */
[----:B------:R-:W-:Y:S01]  /*5a10*/  FADD R34, R34, R15 ;  /* 0x0000000f22227221 */ /* 0x000fe20000000000 */
[----:B------:R-:W-:-:S04]  /*5a20*/  UIADD3 UR4, UPT, UPT, UR4, 0x1, URZ ;  /* 0x0000000104047890 */ /* 0x000fc8000fffe0ff */
[----:B----4-:R-:W-:-:S09]  /*5a30*/  UISETP.NE.AND UP0, UPT, UR4, UR5, UPT ;  /* 0x000000050400728c */ /* 0x010fd2000bf05270 */
[----:B------:R-:W-:Y:S05]  /*5a40*/  BRA.U UP0, `(.L_x_59) ;  /* 0xffffffc5009c7547 */ /* 0x000fea000b83ffff */
.L_x_56:
[----:B0-2---:R-:W0:Y:S01]  /*5a50*/  S2R R0, SR_TID.X ;  /* 0x0000000000007919 */ /* 0x005e220000002100 */
[----:B------:R-:W0:Y:S08]  /*5a60*/  S2UR UR5, SR_CTAID.X ;  /* 0x00000000000579c3 */ /* 0x000e300000002500 */
[----:B------:R-:W0:Y:S08]  /*5a70*/  LDC R7, c[0x0][0x360] ;  /* 0x0000d800ff077b82 */ /* 0x000e300000000800 */
[----:B------:R-:W2:Y:S08]  /*5a80*/  LDC.64 R2, c[0x0][0x380] ;  /* 0x0000e000ff027b82 */ /* 0x000eb00000000a00 */
[----:B------:R-:W4:Y:S08]  /*5a90*/  LDC.64 R8, c[0x0][0x398] ;  /* 0x0000e600ff087b82 */ /* 0x000f300000000a00 */
[----:B------:R-:W1:Y:S01]  /*5aa0*/  LDC.64 R10, c[0x0][0x3a8] ;  /* 0x0000ea00ff0a7b82 */ /* 0x000e620000000a00 */
[----:B0-----:R-:W-:-:S04]  /*5ab0*/  IMAD R7, R7, UR5, R0 ;  /* 0x0000000507077c24 */ /* 0x001fc8000f8e0200 */
[----:B--2---:R-:W-:-:S05]  /*5ac0*/  IMAD.WIDE.U32 R2, R7, 0x4, R2 ;  /* 0x0000000407027825 */ /* 0x004fca00078e0002 */
[----:B------:R-:W-:Y:S01]  /*5ad0*/  STG.E desc[UR8][R2.64], R34 ;  /* 0x0000002202007986 */ /* 0x000fe2000c101908 */
[----:B----4-:R-:W-:-:S03]  /*5ae0*/  IMAD.WIDE.U32 R8, R7, 0x4, R8 ;  /* 0x0000000407087825 */ /* 0x010fc600078e0008 */
[----:B------:R-:W-:Y:S04]  /*5af0*/  STG.E desc[UR8][R26.64], R5 ;  /* 0x000000051a007986 */ /* 0x000fe8000c101908 */
[----:B-1-3--:R-:W-:Y:S01]  /*5b00*/  STG.E desc[UR8][R8.64], R6 ;  /* 0x0000000608007986 */ /* 0x00afe2000c101908 */
[----:B------:R-:W-:-:S03]  /*5b10*/  IMAD.WIDE.U32 R10, R7, 0x30, R10 ;  /* 0x00000030070a7825 */ /* 0x000fc600078e000a */
[----:B-----5:R-:W-:Y:S04]  /*5b20*/  STG.E desc[UR8][R28.64], R4 ;  /* 0x000000041c007986 */ /* 0x020fe8000c101908 */
[----:B------:R-:W-:Y:S04]  /*5b30*/  STG.E.64 desc[UR8][R10.64], R18 ;  /* 0x000000120a007986 */ /* 0x000fe8000c101b08 */
[----:B------:R-:W-:Y:S04]  /*5b40*/  STG.E.64 desc[UR8][R10.64+0x8], R20 ;  /* 0x000008140a007986 */ /* 0x000fe8000c101b08 */
[----:B------:R-:W-:Y:S04]  /*5b50*/  STG.E.64 desc[UR8][R10.64+0x10], R22 ;  /* 0x000010160a007986 */ /* 0x000fe8000c101b08 */
[----:B------:R-:W-:Y:S04]  /*5b60*/  STG.E.64 desc[UR8][R10.64+0x18], R24 ;  /* 0x000018180a007986 */ /* 0x000fe8000c101b08 */
[----:B------:R-:W-:Y:S04]  /*5b70*/  STG.E.64 desc[UR8][R10.64+0x28], R16 ;  /* 0x000028100a007986 */ /* 0x000fe8000c101b08 */
[----:B------:R-:W-:Y:S01]  /*5b80*/  STG.E desc[UR8][R10.64+0x20], R14 ;  /* 0x0000200e0a007986 */ /* 0x000fe2000c101908 */
[----:B------:R-:W-:Y:S05]  /*5b90*/  EXIT ;  /* 0x000000000000794d */ /* 0x000fea0003800000 */
        .weak           $__internal_0_$__cuda_sm20_div_s64
        .type           $__internal_0_$__cuda_sm20_div_s64,@function
        .size           $__internal_0_$__cuda_sm20_div_s64,($__internal_1_$__cuda_sm20_rcp_rn_f32_slowpath - $__internal_0_$__cuda_sm20_div_s64)
$__internal_0_$__cuda_sm20_div_s64:
[----:B------:R-:W0:Y:S02]  /*5ba0*/  LDCU.64 UR4, c[0x3][0x78] ;  /* 0x00c00f00ff0477ac */ /* 0x000e240008000a00 */
[----:B0-----:R-:W-:Y:S02]  /*5bb0*/  IADD3 R4, P0, PT, RZ, -UR4, RZ ;  /* 0x80000004ff047c10 */ /* 0x001fe4000ff1e0ff */
[----:B------:R-:W-:Y:S02]  /*5bc0*/  ISETP.LE.AND P1, PT, RZ, UR5, PT ;  /* 0x00000005ff007c0c */ /* 0x000fe4000bf23270 */
[----:B------:R-:W-:Y:S02]  /*5bd0*/  IADD3.X R5, PT, PT, RZ, ~UR5, RZ, P0, !PT ;  /* 0x80000005ff057c10 */ /* 0x000fe400087fe4ff */
[----:B------:R-:W-:Y:S02]  /*5be0*/  SEL R4, R4, UR4, !P1 ;  /* 0x0000000404047c07 */ /* 0x000fe4000c800000 */
[----:B------:R-:W-:-:S04]  /*5bf0*/  SEL R5, R5, UR5, !P1 ;  /* 0x0000000505057c07 */ /* 0x000fc8000c800000 */
[----:B------:R-:W0:Y:S08]  /*5c00*/  I2F.U64.RP R8, R4 ;  /* 0x0000000400087312 */ /* 0x000e300000309000 */
[----:B0-----:R-:W0:Y:S02]  /*5c10*/  MUFU.RCP R8, R8 ;  /* 0x0000000800087308 */ /* 0x001e240000001000 */
[----:B0-----:R-:W-:-:S06]  /*5c20*/  IADD3 R6, PT, PT, R8, 0x1ffffffe, RZ ;  /* 0x1ffffffe08067810 */ /* 0x001fcc0007ffe0ff */
[----:B------:R-:W0:Y:S02]  /*5c30*/  F2I.U64.TRUNC R6, R6 ;  /* 0x0000000600067311 */ /* 0x000e24000020d800 */
[----:B0-----:R-:W-:-:S04]  /*5c40*/  IMAD.WIDE.U32 R26, R6, R4, RZ ;  /* 0x00000004061a7225 */ /* 0x001fc800078e00ff */
[C---:B------:R-:W-:Y:S01]  /*5c50*/  IMAD R15, R6.reuse, R5, R27 ;  /* 0x00000005060f7224 */ /* 0x040fe200078e021b */
[----:B------:R-:W-:Y:S02]  /*5c60*/  IADD3 R29, P0, PT, RZ, -R26, RZ ;  /* 0x8000001aff1d7210 */ /* 0x000fe40007f1e0ff */
[----:B------:R-:W-:Y:S01]  /*5c70*/  MOV R27, R6 ;  /* 0x00000006001b7202 */ /* 0x000fe20000000f00 */
[----:B------:R-:W-:Y:S02]  /*5c80*/  IMAD R15, R7, R4, R15 ;  /* 0x00000004070f7224 */ /* 0x000fe400078e020f */
[----:B------:R-:W-:-:S04]  /*5c90*/  IMAD.HI.U32 R26, R6, R29, RZ ;  /* 0x0000001d061a7227 */ /* 0x000fc800078e00ff */
[----:B------:R-:W-:-:S04]  /*5ca0*/  IMAD.X R15, RZ, RZ, ~R15, P0 ;  /* 0x000000ffff0f7224 */ /* 0x000fc800000e0e0f */
[----:B------:R-:W-:-:S04]  /*5cb0*/  IMAD.WIDE.U32 R26, P0, R6, R15, R26 ;  /* 0x0000000f061a7225 */ /* 0x000fc8000780001a */
[C---:B------:R-:W-:Y:S02]  /*5cc0*/  IMAD R31, R7.reuse, R15, RZ ;  /* 0x0000000f071f7224 */ /* 0x040fe400078e02ff */
[----:B------:R-:W-:-:S04]  /*5cd0*/  IMAD.HI.U32 R26, P2, R7, R29, R26 ;  /* 0x0000001d071a7227 */ /* 0x000fc8000784001a */
[----:B------:R-:W-:Y:S01]  /*5ce0*/  IMAD.HI.U32 R15, R7, R15, RZ ;  /* 0x0000000f070f7227 */ /* 0x000fe200078e00ff */
[----:B------:R-:W-:-:S04]  /*5cf0*/  IADD3 R27, P3, PT, R31, R26, RZ ;  /* 0x0000001a1f1b7210 */ /* 0x000fc80007f7e0ff */
[----:B------:R-:W-:Y:S01]  /*5d00*/  IADD3.X R8, PT, PT, R15, R7, RZ, P0, !PT ;  /* 0x000000070f087210 */ /* 0x000fe200007fe4ff */
[----:B------:R-:W-:-:S03]  /*5d10*/  IMAD.WIDE.U32 R6, R27, R4, RZ ;  /* 0x000000041b067225 */ /* 0x000fc600078e00ff */
[----:B------:R-:W-:Y:S01]  /*5d20*/  IADD3.X R15, PT, PT, RZ, RZ, R8, P3, P2 ;  /* 0x000000ffff0f7210 */ /* 0x000fe20001fe4408 */
[----:B------:R-:W-:Y:S01]  /*5d30*/  IMAD R7, R27, R5, R7 ;  /* 0x000000051b077224 */ /* 0x000fe200078e0207 */
[----:B------:R-:W-:-:S03]  /*5d40*/  IADD3 R29, P0, PT, RZ, -R6, RZ ;  /* 0x80000006ff1d7210 */ /* 0x000fc60007f1e0ff */
[----:B------:R-:W-:Y:S02]  /*5d50*/  IMAD R7, R15, R4, R7 ;  /* 0x000000040f077224 */ /* 0x000fe400078e0207 */
[----:B------:R-:W-:-:S04]  /*5d60*/  IMAD.HI.U32 R26, R27, R29, RZ ;  /* 0x0000001d1b1a7227 */ /* 0x000fc800078e00ff */
[----:B------:R-:W-:-:S04]  /*5d70*/  IMAD.X R6, RZ, RZ, ~R7, P0 ;  /* 0x000000ffff067224 */ /* 0x000fc800000e0e07 */
[----:B------:R-:W-:-:S04]  /*5d80*/  IMAD.WIDE.U32 R26, P0, R27, R6, R26 ;  /* 0x000000061b1a7225 */ /* 0x000fc8000780001a */
[C---:B------:R-:W-:Y:S02]  /*5d90*/  IMAD R7, R15.reuse, R6, RZ ;  /* 0x000000060f077224 */ /* 0x040fe400078e02ff */
[----:B------:R-:W-:-:S04]  /*5da0*/  IMAD.HI.U32 R8, P2, R15, R29, R26 ;  /* 0x0000001d0f087227 */ /* 0x000fc8000784001a */
[----:B------:R-:W-:Y:S01]  /*5db0*/  IMAD.HI.U32 R26, R15, R6, RZ ;  /* 0x000000060f1a7227 */ /* 0x000fe200078e00ff */
[----:B------:R-:W-:-:S03]  /*5dc0*/  IADD3 R8, P3, PT, R7, R8, RZ ;  /* 0x0000000807087210 */ /* 0x000fc60007f7e0ff */
[----:B------:R-:W-:Y:S01]  /*5dd0*/  HFMA2 R7, -RZ, RZ, 0, 0 ;  /* 0x00000000ff077431 */ /* 0x000fe200000001ff */
[----:B------:R-:W-:Y:S01]  /*5de0*/  IADD3.X R15, PT, PT, R26, R15, RZ, P0, !PT ;  /* 0x0000000f1a0f7210 */ /* 0x000fe200007fe4ff */
[----:B------:R-:W-:-:S03]  /*5df0*/  IMAD.HI.U32 R6, R8, R3, RZ ;  /* 0x0000000308067227 */ /* 0x000fc600078e00ff */
[----:B------:R-:W-:Y:S01]  /*5e00*/  IADD3.X R15, PT, PT, RZ, RZ, R15, P3, P2 ;  /* 0x000000ffff0f7210 */ /* 0x000fe20001fe440f */
[----:B------:R-:W-:-:S04]  /*5e10*/  IMAD.WIDE.U32 R6, RZ, R8, R6 ;  /* 0x00000008ff067225 */ /* 0x000fc800078e0006 */
[----:B------:R-:W-:-:S04]  /*5e20*/  IMAD.HI.U32 R15, P0, R15, R3, R6 ;  /* 0x000000030f0f7227 */ /* 0x000fc80007800006 */
[----:B------:R-:W-:Y:S01]  /*5e30*/  IMAD.X R8, RZ, RZ, RZ, P0 ;  /* 0x000000ffff087224 */ /* 0x000fe200000e06ff */
[----:B------:R-:W-:-:S04]  /*5e40*/  IADD3 R15, P2, PT, RZ, R15, RZ ;  /* 0x0000000fff0f7210 */ /* 0x000fc80007f5e0ff */
[----:B------:R-:W-:Y:S01]  /*5e50*/  IADD3.X R27, PT, PT, RZ, R8, RZ, P2, !PT ;  /* 0x00000008ff1b7210 */ /* 0x000fe200017fe4ff */
[----:B------:R-:W-:-:S04]  /*5e60*/  IMAD.WIDE.U32 R6, R15, R4, RZ ;  /* 0x000000040f067225 */ /* 0x000fc800078e00ff */
[C---:B------:R-:W-:Y:S01]  /*5e70*/  IMAD R7, R15.reuse, R5, R7 ;  /* 0x000000050f077224 */ /* 0x040fe200078e0207 */
[----:B------:R-:W-:Y:S02]  /*5e80*/  IADD3 R31, P2, PT, -R6, R3, RZ ;  /* 0x00000003061f7210 */ /* 0x000fe40007f5e1ff */
[----:B------:R-:W-:Y:S01]  /*5e90*/  IADD3 R6, P3, PT, R15, 0x1, RZ ;  /* 0x000000010f067810 */ /* 0x000fe20007f7e0ff */
[-C--:B------:R-:W-:Y:S01]  /*5ea0*/  IMAD R7, R27, R4.reuse, R7 ;  /* 0x000000041b077224 */ /* 0x080fe200078e0207 */
[CC--:B------:R-:W-:Y:S02]  /*5eb0*/  ISETP.GE.U32.AND P0, PT, R31.reuse, R4.reuse, PT ;  /* 0x000000041f00720c */ /* 0x0c0fe40003f06070 */
[----:B------:R-:W-:Y:S02]  /*5ec0*/  IADD3.X R8, PT, PT, RZ, R27, RZ, P3, !PT ;  /* 0x0000001bff087210 */ /* 0x000fe40001ffe4ff */
[----:B------:R-:W-:Y:S02]  /*5ed0*/  IADD3.X R33, PT, PT, RZ, ~R7, RZ, P2, !PT ;  /* 0x80000007ff217210 */ /* 0x000fe400017fe4ff */
[----:B------:R-:W-:-:S02]  /*5ee0*/  IADD3 R7, P2, PT, R31, -R4, RZ ;  /* 0x800000041f077210 */ /* 0x000fc40007f5e0ff */
[----:B------:R-:W-:-:S03]  /*5ef0*/  ISETP.GE.U32.AND.EX P0, PT, R33, R5, PT, P0 ;  /* 0x000000052100720c */ /* 0x000fc60003f06100 */
[----:B------:R-:W-:Y:S01]  /*5f00*/  IMAD.X R29, R33, 0x1, ~R5, P2 ;  /* 0x00000001211d7824 */ /* 0x000fe200010e0e05 */
[----:B------:R-:W-:Y:S02]  /*5f10*/  SEL R7, R7, R31, P0 ;  /* 0x0000001f07077207 */ /* 0x000fe40000000000 */
[----:B------:R-:W-:Y:S02]  /*5f20*/  SEL R15, R6, R15, P0 ;  /* 0x0000000f060f7207 */ /* 0x000fe40000000000 */
[----:B------:R-:W-:Y:S02]  /*5f30*/  SEL R29, R29, R33, P0 ;  /* 0x000000211d1d7207 */ /* 0x000fe40000000000 */
[----:B------:R-:W-:Y:S02]  /*5f40*/  ISETP.GE.U32.AND P2, PT, R7, R4, PT ;  /* 0x000000040700720c */ /* 0x000fe40003f46070 */
[----:B------:R-:W-:Y:S02]  /*5f50*/  SEL R4, R8, R27, P0 ;  /* 0x0000001b08047207 */ /* 0x000fe40000000000 */
[----:B------:R-:W-:-:S02]  /*5f60*/  IADD3 R6, P3, PT, R15, 0x1, RZ ;  /* 0x000000010f067810 */ /* 0x000fc40007f7e0ff */
[----:B------:R-:W-:Y:S02]  /*5f70*/  ISETP.GE.U32.AND.EX P0, PT, R29, R5, PT, P2 ;  /* 0x000000051d00720c */ /* 0x000fe40003f06120 */
[-C--:B------:R-:W-:Y:S02]  /*5f80*/  IADD3.X R7, PT, PT, RZ, R4.reuse, RZ, P3, !PT ;  /* 0x00000004ff077210 */ /* 0x080fe40001ffe4ff */
[----:B------:R-:W-:Y:S02]  /*5f90*/  SEL R6, R6, R15, P0 ;  /* 0x0000000f06067207 */ /* 0x000fe40000000000 */
[----:B------:R-:W-:Y:S02]  /*5fa0*/  SEL R7, R7, R4, P0 ;  /* 0x0000000407077207 */ /* 0x000fe40000000000 */
[----:B------:R-:W-:Y:S02]  /*5fb0*/  IADD3 R5, P2, PT, RZ, -R6, RZ ;  /* 0x80000006ff057210 */ /* 0x000fe40007f5e0ff */
[----:B------:R-:W-:-:S02]  /*5fc0*/  ISETP.NE.U32.AND P0, PT, RZ, UR4, PT ;  /* 0x00000004ff007c0c */ /* 0x000fc4000bf05070 */
[----:B------:R-:W-:Y:S01]  /*5fd0*/  SEL R6, R5, R6, !P1 ;  /* 0x0000000605067207 */ /* 0x000fe20004800000 */
[----:B------:R-:W-:Y:S02]  /*5fe0*/  IMAD.X R4, RZ, RZ, ~R7, P2 ;  /* 0x000000ffff047224 */ /* 0x000fe400010e0e07 */
[----:B------:R-:W-:Y:S01]  /*5ff0*/  HFMA2 R5, -RZ, RZ, 0, 0 ;  /* 0x00000000ff057431 */ /* 0x000fe200000001ff */
[----:B------:R-:W-:Y:S02]  /*6000*/  ISETP.NE.AND.EX P0, PT, RZ, UR5, PT, P0 ;  /* 0x00000005ff007c0c */ /* 0x000fe4000bf05300 */
[----:B------:R-:W-:Y:S02]  /*6010*/  SEL R7, R4, R7, !P1 ;  /* 0x0000000704077207 */ /* 0x000fe40004800000 */
[----:B------:R-:W-:Y:S02]  /*6020*/  MOV R4, R0 ;  /* 0x0000000000047202 */ /* 0x000fe40000000f00 */
[----:B------:R-:W-:-:S02]  /*6030*/  SEL R6, R6, 0xffffffff, P0 ;  /* 0xffffffff06067807 */ /* 0x000fc40000000000 */
[----:B------:R-:W-:Y:S01]  /*6040*/  SEL R7, R7, 0xffffffff, P0 ;  /* 0xffffffff07077807 */ /* 0x000fe20000000000 */
[----:B------:R-:W-:Y:S06]  /*6050*/  RET.REL.NODEC R4 `(_Z11run_momentsPfS_PiS0_S0_P17curandStateXORWOW) ;  /* 0xffffff9c04e87950 */ /* 0x000fec0003c3ffff */
        .weak           $__internal_1_$__cuda_sm20_rcp_rn_f32_slowpath
        .type           $__internal_1_$__cuda_sm20_rcp_rn_f32_slowpath,@function
        .size           $__internal_1_$__cuda_sm20_rcp_rn_f32_slowpath,($__internal_2_$__cuda_sm20_rem_s64 - $__internal_1_$__cuda_sm20_rcp_rn_f32_slowpath)
$__internal_1_$__cuda_sm20_rcp_rn_f32_slowpath:
[----:B------:R-:W-:Y:S01]  /*6060*/  IMAD.SHL.U32 R4, R0, 0x2, RZ ;  /* 0x0000000200047824 */ /* 0x000fe200078e00ff */
[----:B------:R-:W-:Y:S04]  /*6070*/  BSSY.RECONVERGENT B1, `(.L_x_137) ;  /* 0x0000030000017945 */ /* 0x000fe80003800200 */
[----:B------:R-:W-:-:S04]  /*6080*/  SHF.R.U32.HI R15, RZ, 0x18, R4 ;  /* 0x00000018ff0f7819 */ /* 0x000fc80000011604 */
[----:B------:R-:W-:-:S13]  /*6090*/  ISETP.NE.U32.AND P0, PT, R15, RZ, PT ;  /* 0x000000ff0f00720c */ /* 0x000fda0003f05070 */
[----:B------:R-:W-:Y:S05]  /*60a0*/  @P0 BRA `(.L_x_138) ;  /* 0x0000000000280947 */ /* 0x000fea0003800000 */
[----:B------:R-:W-:-:S04]  /*60b0*/  SHF.L.U32 R4, R0, 0x1, RZ ;  /* 0x0000000100047819 */ /* 0x000fc800000006ff */
[----:B------:R-:W-:-:S13]  /*60c0*/  ISETP.NE.AND P0, PT, R4, RZ, PT ;  /* 0x000000ff0400720c */ /* 0x000fda0003f05270 */
[----:B------:R-:W-:Y:S01]  /*60d0*/  @P0 FFMA R7, R0, 1.84467440737095516160e+19, RZ ;  /* 0x5f80000000070823 */ /* 0x000fe200000000ff */
[----:B------:R-:W-:Y:S08]  /*60e0*/  @!P0 MUFU.RCP R5, R0 ;  /* 0x0000000000058308 */ /* 0x000ff00000001000 */
[----:B------:R-:W0:Y:S02]  /*60f0*/  @P0 MUFU.RCP R4, R7 ;  /* 0x0000000700040308 */ /* 0x000e240000001000 */
[----:B0-----:R-:W-:-:S04]  /*6100*/  @P0 FFMA R15, R7, R4, -1 ;  /* 0xbf800000070f0423 */ /* 0x001fc80000000004 */
[----:B------:R-:W-:-:S04]  /*6110*/  @P0 FADD.FTZ R15, -R15, -RZ ;  /* 0x800000ff0f0f0221 */ /* 0x000fc80000010100 */
[----:B------:R-:W-:-:S04]  /*6120*/  @P0 FFMA R4, R4, R15, R4 ;  /* 0x0000000f04040223 */ /* 0x000fc80000000004 */
[----:B------:R-:W-:Y:S01]  /*6130*/  @P0 FFMA R5, R4, 1.84467440737095516160e+19, RZ ;  /* 0x5f80000004050823 */ /* 0x000fe200000000ff */
[----:B------:R-:W-:Y:S06]  /*6140*/  BRA `(.L_x_139) ;  /* 0x0000000000887947 */ /* 0x000fec0003800000 */
.L_x_138:
[----:B------:R-:W-:-:S04]  /*6150*/  IADD3 R27, PT, PT, R15, -0xfd, RZ ;  /* 0xffffff030f1b7810 */ /* 0x000fc80007ffe0ff */
[----:B------:R-:W-:-:S13]  /*6160*/  ISETP.GT.U32.AND P0, PT, R27, 0x1, PT ;  /* 0x000000011b00780c */ /* 0x000fda0003f04070 */
[----:B------:R-:W-:Y:S05]  /*6170*/  @P0 BRA `(.L_x_140) ;  /* 0x0000000000780947 */ /* 0x000fea0003800000 */
[----:B------:R-:W-:Y:S01]  /*6180*/  LOP3.LUT R4, R0, 0x7fffff, RZ, 0xc0, !PT ;  /* 0x007fffff00047812 */ /* 0x000fe200078ec0ff */
[----:B------:R-:W-:-:S03]  /*6190*/  IMAD.MOV.U32 R28, RZ, RZ, 0x3 ;  /* 0x00000003ff1c7424 */ /* 0x000fc600078e00ff */
[----:B------:R-:W-:Y:S02]  /*61a0*/  LOP3.LUT R4, R4, 0x3f800000, RZ, 0xfc, !PT ;  /* 0x3f80000004047812 */ /* 0x000fe400078efcff */
[----:B------:R-:W-:Y:S02]  /*61b0*/  SHF.L.U32 R28, R28, R27, RZ ;  /* 0x0000001b1c1c7219 */ /* 0x000fe400000006ff */
[----:B------:R-:W0:Y:S02]  /*61c0*/  MUFU.RCP R5, R4 ;  /* 0x0000000400057308 */ /* 0x000e240000001000 */
[----:B0-----:R-:W-:-:S04]  /*61d0*/  FFMA R7, R4, R5, -1 ;  /* 0xbf80000004077423 */ /* 0x001fc80000000005 */
[----:B------:R-:W-:-:S04]  /*61e0*/  FADD.FTZ R26, -R7, -RZ ;  /* 0x800000ff071a7221 */ /* 0x000fc80000010100 */
[CCC-:B------:R-:W-:Y:S01]  /*61f0*/  FFMA.RM R7, R5.reuse, R26.reuse, R5.reuse ;  /* 0x0000001a05077223 */ /* 0x1c0fe20000004005 */
[----:B------:R-:W-:-:S04]  /*6200*/  FFMA.RP R26, R5, R26, R5 ;  /* 0x0000001a051a7223 */ /* 0x000fc80000008005 */
[C---:B------:R-:W-:Y:S02]  /*6210*/  LOP3.LUT R5, R7.reuse, 0x7fffff, RZ, 0xc0, !PT ;  /* 0x007fffff07057812 */ /* 0x040fe400078ec0ff */
[----:B------:R-:W-:Y:S02]  /*6220*/  FSETP.NEU.FTZ.AND P0, PT, R7, R26, PT ;  /* 0x0000001a0700720b */ /* 0x000fe40003f1d000 */
[----:B------:R-:W-:Y:S02]  /*6230*/  LOP3.LUT R5, R5, 0x800000, RZ, 0xfc, !PT ;  /* 0x0080000005057812 */ /* 0x000fe400078efcff */
[----:B------:R-:W-:Y:S02]  /*6240*/  SEL R7, RZ, 0xffffffff, !P0 ;  /* 0xffffffffff077807 */ /* 0x000fe40004000000 */
[----:B------:R-:W-:Y:S02]  /*6250*/  LOP3.LUT R28, R28, R5, RZ, 0xc0, !PT ;  /* 0x000000051c1c7212 */ /* 0x000fe400078ec0ff */
[----:B------:R-:W-:-:S02]  /*6260*/  IADD3 R4, PT, PT, -R7, RZ, RZ ;  /* 0x000000ff07047210 */ /* 0x000fc40007ffe1ff */
[-C--:B------:R-:W-:Y:S02]  /*6270*/  SHF.R.U32.HI R28, RZ, R27.reuse, R28 ;  /* 0x0000001bff1c7219 */ /* 0x080fe4000001161c */
[----:B------:R-:W-:Y:S02]  /*6280*/  LOP3.LUT P1, RZ, R4, R27, R5, 0xf8, !PT ;  /* 0x0000001b04ff7212 */ /* 0x000fe4000782f805 */
[C---:B------:R-:W-:Y:S02]  /*6290*/  LOP3.LUT P0, RZ, R28.reuse, 0x1, RZ, 0xc0, !PT ;  /* 0x000000011cff7812 */ /* 0x040fe4000780c0ff */
[----:B------:R-:W-:-:S04]  /*62a0*/  LOP3.LUT P2, RZ, R28, 0x2, RZ, 0xc0, !PT ;  /* 0x000000021cff7812 */ /* 0x000fc8000784c0ff */
[----:B------:R-:W-:Y:S02]  /*62b0*/  PLOP3.LUT P0, PT, P0, P1, P2, 0xe0, 0x0 ;  /* 0x000000000000781c */ /* 0x000fe40000703c20 */
[----:B------:R-:W-:Y:S02]  /*62c0*/  LOP3.LUT P1, RZ, R0, 0x7fffff, RZ, 0xc0, !PT ;  /* 0x007fffff00ff7812 */ /* 0x000fe4000782c0ff */
[----:B------:R-:W-:-:S04]  /*62d0*/  SEL R4, RZ, 0x1, !P0 ;  /* 0x00000001ff047807 */ /* 0x000fc80004000000 */
[----:B------:R-:W-:-:S04]  /*62e0*/  IADD3 R4, PT, PT, -R4, RZ, RZ ;  /* 0x000000ff04047210 */ /* 0x000fc80007ffe1ff */
[----:B------:R-:W-:Y:S01]  /*62f0*/  ISETP.GE.AND P0, PT, R4, RZ, PT ;  /* 0x000000ff0400720c */ /* 0x000fe20003f06270 */
[----:B------:R-:W-:-:S05]  /*6300*/  VIADD R4, R15, 0xffffff04 ;  /* 0xffffff040f047836 */ /* 0x000fca0000000000 */
[----:B------:R-:W-:-:S07]  /*6310*/  SHF.R.U32.HI R5, RZ, R4, R5 ;  /* 0x00000004ff057219 */ /* 0x000fce0000011605 */
[----:B------:R-:W-:-:S04]  /*6320*/  @!P0 IADD3 R5, PT, PT, R5, 0x1, RZ ;  /* 0x0000000105058810 */ /* 0x000fc80007ffe0ff */
[----:B------:R-:W-:-:S04]  /*6330*/  @!P1 SHF.L.U32 R5, R5, 0x1, RZ ;  /* 0x0000000105059819 */ /* 0x000fc800000006ff */
[----:B------:R-:W-:Y:S01]  /*6340*/  LOP3.LUT R5, R5, 0x80000000, R0, 0xf8, !PT ;  /* 0x8000000005057812 */ /* 0x000fe200078ef800 */
[----:B------:R-:W-:Y:S06]  /*6350*/  BRA `(.L_x_139) ;  /* 0x0000000000047947 */ /* 0x000fec0003800000 */
.L_x_140:
[----:B------:R0:W1:Y:S02]  /*6360*/  MUFU.RCP R5, R0 ;  /* 0x0000000000057308 */ /* 0x0000640000001000 */
.L_x_139:
[----:B------:R-:W-:Y:S05]  /*6370*/  BSYNC.RECONVERGENT B1 ;  /* 0x0000000000017941 */ /* 0x000fea0003800200 */
.L_x_137:
[----:B------:R-:W-:-:S04]  /*6380*/  IMAD.MOV.U32 R7, RZ, RZ, 0x0 ;  /* 0x00000000ff077424 */ /* 0x000fc800078e00ff */
[----:B01----:R-:W-:Y:S05]  /*6390*/  RET.REL.NODEC R6 `(_Z11run_momentsPfS_PiS0_S0_P17curandStateXORWOW) ;  /* 0xffffff9c06187950 */ /* 0x003fea0003c3ffff */
        .weak           $__internal_2_$__cuda_sm20_rem_s64
        .type           $__internal_2_$__cuda_sm20_rem_s64,@function
        .size           $__internal_2_$__cuda_sm20_rem_s64,($__internal_3_$__cuda_sm20_sqrt_rn_f32_slowpath - $__internal_2_$__cuda_sm20_rem_s64)
$__internal_2_$__cuda_sm20_rem_s64:
[----:B------:R-:W0:Y:S01]  /*63a0*/  LDCU UR10, c[0x3][0x84] ;  /* 0x00c01080ff0a77ac */ /* 0x000e220008000800 */
[----:B------:R-:W-:Y:S02]  /*63b0*/  UISETP.GE.AND UP0, UPT, UR6, URZ, UPT ;  /* 0x000000ff0600728c */ /* 0x000fe4000bf06270 */
[----:B0-----:R-:W-:-:S04]  /*63c0*/  UIADD3 UR4, UP1, UPT, URZ, -UR10, URZ ;  /* 0x8000000aff047290 */ /* 0x001fc8000ff3e0ff */
[----:B------:R-:W-:Y:S02]  /*63d0*/  UIADD3.X UR5, UPT, UPT, URZ, ~UR6, URZ, UP1, !UPT ;  /* 0x80000006ff057290 */ /* 0x000fe40008ffe4ff */
[----:B------:R-:W-:Y:S02]  /*63e0*/  USEL UR4, UR4, UR10, !UP0 ;  /* 0x0000000a04047287 */ /* 0x000fe4000c000000 */
[----:B------:R-:W-:-:S09]  /*63f0*/  USEL UR5, UR5, UR6, !UP0 ;  /* 0x0000000605057287 */ /* 0x000fd2000c000000 */
[----:B------:R-:W0:Y:S08]  /*6400*/  I2F.U64.RP R26, UR4 ;  /* 0x00000004001a7d12 */ /* 0x000e300008309000 */
[----:B0-----:R-:W0:Y:S02]  /*6410*/  MUFU.RCP R26, R26 ;  /* 0x0000001a001a7308 */ /* 0x001e240000001000 */
[----:B0-----:R-:W-:-:S06]  /*6420*/  IADD3 R4, PT, PT, R26, 0x1ffffffe, RZ ;  /* 0x1ffffffe1a047810 */ /* 0x001fcc0007ffe0ff */
[----:B------:R-:W0:Y:S02]  /*6430*/  F2I.U64.TRUNC R4, R4 ;  /* 0x0000000400047311 */ /* 0x000e24000020d800 */
[----:B0-----:R-:W-:-:S04]  /*6440*/  IMAD.WIDE.U32 R6, R4, UR4, RZ ;  /* 0x0000000404067c25 */ /* 0x001fc8000f8e00ff */
[----:B------:R-:W-:Y:S01]  /*6450*/  IMAD R7, R4, UR5, R7 ;  /* 0x0000000504077c24 */ /* 0x000fe2000f8e0207 */
[----:B------:R-:W-:-:S03]  /*6460*/  IADD3 R27, P0, PT, RZ, -R6, RZ ;  /* 0x80000006ff1b7210 */ /* 0x000fc60007f1e0ff */
[----:B------:R-:W-:Y:S02]  /*6470*/  IMAD R7, R5, UR4, R7 ;  /* 0x0000000405077c24 */ /* 0x000fe4000f8e0207 */
[----:B------:R-:W-:-:S03]  /*6480*/  IMAD.HI.U32 R6, R4, R27, RZ ;  /* 0x0000001b04067227 */ /* 0x000fc600078e00ff */
[----:B------:R-:W-:Y:S01]  /*6490*/  IADD3.X R29, PT, PT, RZ, ~R7, RZ, P0, !PT ;  /* 0x80000007ff1d7210 */ /* 0x000fe200007fe4ff */
[----:B------:R-:W-:-:S04]  /*64a0*/  IMAD.MOV.U32 R7, RZ, RZ, R4 ;  /* 0x000000ffff077224 */ /* 0x000fc800078e0004 */
[----:B------:R-:W-:-:S04]  /*64b0*/  IMAD.WIDE.U32 R6, P0, R4, R29, R6 ;  /* 0x0000001d04067225 */ /* 0x000fc80007800006 */
[C---:B------:R-:W-:Y:S02]  /*64c0*/  IMAD R31, R5.reuse, R29, RZ ;  /* 0x0000001d051f7224 */ /* 0x040fe400078e02ff */
[----:B------:R-:W-:-:S04]  /*64d0*/  IMAD.HI.U32 R6, P1, R5, R27, R6 ;  /* 0x0000001b05067227 */ /* 0x000fc80007820006 */
[----:B------:R-:W-:Y:S01]  /*64e0*/  IMAD.HI.U32 R29, R5, R29, RZ ;  /* 0x0000001d051d7227 */ /* 0x000fe200078e00ff */
[----:B------:R-:W-:-:S04]  /*64f0*/  IADD3 R7, P2, PT, R31, R6, RZ ;  /* 0x000000061f077210 */ /* 0x000fc80007f5e0ff */
[----:B------:R-:W-:Y:S01]  /*6500*/  IADD3.X R6, PT, PT, R29, R5, RZ, P0, !PT ;  /* 0x000000051d067210 */ /* 0x000fe200007fe4ff */
[----:B------:R-:W-:-:S03]  /*6510*/  IMAD.WIDE.U32 R4, R7, UR4, RZ ;  /* 0x0000000407047c25 */ /* 0x000fc6000f8e00ff */
[----:B------:R-:W-:Y:S01]  /*6520*/  IADD3.X R27, PT, PT, RZ, RZ, R6, P2, P1 ;  /* 0x000000ffff1b7210 */ /* 0x000fe200017e2406 */
[----:B------:R-:W-:Y:S01]  /*6530*/  IMAD R6, R7, UR5, R5 ;  /* 0x0000000507067c24 */ /* 0x000fe2000f8e0205 */
[----:B------:R-:W-:Y:S02]  /*6540*/  IADD3 R29, P0, PT, RZ, -R4, RZ ;  /* 0x80000004ff1d7210 */ /* 0x000fe40007f1e0ff */
[----:B------:R-:W-:Y:S01]  /*6550*/  ISETP.GE.AND P1, PT, R15, RZ, PT ;  /* 0x000000ff0f00720c */ /* 0x000fe20003f26270 */
[----:B------:R-:W-:Y:S01]  /*6560*/  IMAD R4, R27, UR4, R6 ;  /* 0x000000041b047c24 */ /* 0x000fe2000f8e0206 */
[----:B------:R-:W-:Y:S01]  /*6570*/  IADD3 R5, P4, PT, RZ, -R8, RZ ;  /* 0x80000008ff057210 */ /* 0x000fe20007f9e0ff */
[----:B------:R-:W-:-:S03]  /*6580*/  IMAD.HI.U32 R6, R7, R29, RZ ;  /* 0x0000001d07067227 */ /* 0x000fc600078e00ff */
[----:B------:R-:W-:Y:S01]  /*6590*/  IADD3.X R4, PT, PT, RZ, ~R4, RZ, P0, !PT ;  /* 0x80000004ff047210 */ /* 0x000fe200007fe4ff */
[----:B------:R-:W-:Y:S01]  /*65a0*/  IMAD.X R26, RZ, RZ, ~R15, P4 ;  /* 0x000000ffff1a7224 */ /* 0x000fe200020e0e0f */
[----:B------:R-:W-:Y:S02]  /*65b0*/  SEL R8, R5, R8, !P1 ;  /* 0x0000000805087207 */ /* 0x000fe40004800000 */
[----:B------:R-:W-:Y:S01]  /*65c0*/  MOV R5, RZ ;  /* 0x000000ff00057202 */ /* 0x000fe20000000f00 */
[----:B------:R-:W-:Y:S01]  /*65d0*/  IMAD.WIDE.U32 R6, P0, R7, R4, R6 ;  /* 0x0000000407067225 */ /* 0x000fe20007800006 */
[----:B------:R-:W-:-:S03]  /*65e0*/  SEL R26, R26, R15, !P1 ;  /* 0x0000000f1a1a7207 */ /* 0x000fc60004800000 */
[----:B------:R-:W-:-:S04]  /*65f0*/  IMAD.HI.U32 R7, P2, R27, R29, R6 ;  /* 0x0000001d1b077227 */ /* 0x000fc80007840006 */
[CC--:B------:R-:W-:Y:S02]  /*6600*/  IMAD R6, R27.reuse, R4.reuse, RZ ;  /* 0x000000041b067224 */ /* 0x0c0fe400078e02ff */
[----:B------:R-:W-:-:S03]  /*6610*/  IMAD.HI.U32 R4, R27, R4, RZ ;  /* 0x000000041b047227 */ /* 0x000fc600078e00ff */
[----:B------:R-:W-:Y:S02]  /*6620*/  IADD3 R7, P3, PT, R6, R7, RZ ;  /* 0x0000000706077210 */ /* 0x000fe40007f7e0ff */
[----:B------:R-:W-:-:S03]  /*6630*/  IADD3.X R27, PT, PT, R4, R27, RZ, P0, !PT ;  /* 0x0000001b041b7210 */ /* 0x000fc600007fe4ff */
[----:B------:R-:W-:Y:S01]  /*6640*/  IMAD.HI.U32 R4, R7, R8, RZ ;  /* 0x0000000807047227 */ /* 0x000fe200078e00ff */
[----:B------:R-:W-:-:S03]  /*6650*/  IADD3.X R27, PT, PT, RZ, RZ, R27, P3, P2 ;  /* 0x000000ffff1b7210 */ /* 0x000fc60001fe441b */
[----:B------:R-:W-:-:S04]  /*6660*/  IMAD.WIDE.U32 R4, R7, R26, R4 ;  /* 0x0000001a07047225 */ /* 0x000fc800078e0004 */
[C---:B------:R-:W-:Y:S02]  /*6670*/  IMAD R7, R27.reuse, R26, RZ ;  /* 0x0000001a1b077224 */ /* 0x040fe400078e02ff */
[----:B------:R-:W-:-:S04]  /*6680*/  IMAD.HI.U32 R4, P0, R27, R8, R4 ;  /* 0x000000081b047227 */ /* 0x000fc80007800004 */
[----:B------:R-:W-:Y:S01]  /*6690*/  IMAD.HI.U32 R6, R27, R26, RZ ;  /* 0x0000001a1b067227 */ /* 0x000fe200078e00ff */
[----:B------:R-:W-:-:S03]  /*66a0*/  IADD3 R7, P2, PT, R7, R4, RZ ;  /* 0x0000000407077210 */ /* 0x000fc60007f5e0ff */
[----:B------:R-:W-:Y:S02]  /*66b0*/  IMAD.X R6, RZ, RZ, R6, P0 ;  /* 0x000000ffff067224 */ /* 0x000fe400000e0606 */
[----:B------:R-:W-:-:S03]  /*66c0*/  IMAD.WIDE.U32 R4, R7, UR4, RZ ;  /* 0x0000000407047c25 */ /* 0x000fc6000f8e00ff */
[----:B------:R-:W-:Y:S01]  /*66d0*/  IADD3.X R6, PT, PT, RZ, R6, RZ, P2, !PT ;  /* 0x00000006ff067210 */ /* 0x000fe200017fe4ff */
[----:B------:R-:W-:Y:S01]  /*66e0*/  IMAD R7, R7, UR5, R5 ;  /* 0x0000000507077c24 */ /* 0x000fe2000f8e0205 */
[----:B------:R-:W-:-:S03]  /*66f0*/  IADD3 R8, P2, PT, -R4, R8, RZ ;  /* 0x0000000804087210 */ /* 0x000fc60007f5e1ff */
[----:B------:R-:W-:Y:S01]  /*6700*/  IMAD R6, R6, UR4, R7 ;  /* 0x0000000406067c24 */ /* 0x000fe2000f8e0207 */
[----:B------:R-:W-:-:S04]  /*6710*/  ISETP.GE.U32.AND P0, PT, R8, UR4, PT ;  /* 0x0000000408007c0c */ /* 0x000fc8000bf06070 */
[----:B------:R-:W-:Y:S02]  /*6720*/  IADD3.X R7, PT, PT, ~R6, R26, RZ, P2, !PT ;  /* 0x0000001a06077210 */ /* 0x000fe400017fe5ff */
[----:B------:R-:W-:Y:S02]  /*6730*/  IADD3 R5, P2, PT, R8, -UR4, RZ ;  /* 0x8000000408057c10 */ /* 0x000fe4000ff5e0ff */
[C---:B------:R-:W-:Y:S02]  /*6740*/  ISETP.GE.U32.AND.EX P0, PT, R7.reuse, UR5, PT, P0 ;  /* 0x0000000507007c0c */ /* 0x040fe4000bf06100 */
[----:B------:R-:W-:Y:S02]  /*6750*/  IADD3.X R4, PT, PT, R7, ~UR5, RZ, P2, !PT ;  /* 0x8000000507047c10 */ /* 0x000fe400097fe4ff */
[----:B------:R-:W-:Y:S02]  /*6760*/  SEL R5, R5, R8, P0 ;  /* 0x0000000805057207 */ /* 0x000fe40000000000 */
[----:B------:R-:W-:-:S02]  /*6770*/  SEL R4, R4, R7, P0 ;  /* 0x0000000704047207 */ /* 0x000fc40000000000 */
[C---:B------:R-:W-:Y:S02]  /*6780*/  ISETP.GE.U32.AND P0, PT, R5.reuse, UR4, PT ;  /* 0x0000000405007c0c */ /* 0x040fe4000bf06070 */
[----:B------:R-:W-:Y:S02]  /*6790*/  IADD3 R6, P2, PT, R5, -UR4, RZ ;  /* 0x8000000405067c10 */ /* 0x000fe4000ff5e0ff */
[C---:B------:R-:W-:Y:S02]  /*67a0*/  ISETP.GE.U32.AND.EX P0, PT, R4.reuse, UR5, PT, P0 ;  /* 0x0000000504007c0c */ /* 0x040fe4000bf06100 */
[----:B------:R-:W-:Y:S02]  /*67b0*/  IADD3.X R7, PT, PT, R4, ~UR5, RZ, P2, !PT ;  /* 0x8000000504077c10 */ /* 0x000fe400097fe4ff */
[----:B------:R-:W-:Y:S02]  /*67c0*/  SEL R6, R6, R5, P0 ;  /* 0x0000000506067207 */ /* 0x000fe40000000000 */
[----:B------:R-:W-:-:S02]  /*67d0*/  SEL R7, R7, R4, P0 ;  /* 0x0000000407077207 */ /* 0x000fc40000000000 */
[-C--:B------:R-:W-:Y:S02]  /*67e0*/  IADD3 R5, P2, PT, RZ, -R6.reuse, RZ ;  /* 0x80000006ff057210 */ /* 0x080fe40007f5e0ff */
[----:B------:R-:W-:Y:S02]  /*67f0*/  ISETP.NE.U32.AND P0, PT, RZ, UR10, PT ;  /* 0x0000000aff007c0c */ /* 0x000fe4000bf05070 */
[----:B------:R-:W-:Y:S01]  /*6800*/  SEL R6, R5, R6, !P1 ;  /* 0x0000000605067207 */ /* 0x000fe20004800000 */
[----:B------:R-:W-:Y:S02]  /*6810*/  IMAD.X R4, RZ, RZ, ~R7, P2 ;  /* 0x000000ffff047224 */ /* 0x000fe400010e0e07 */
[----:B------:R-:W-:Y:S01]  /*6820*/  HFMA2 R5, -RZ, RZ, 0, 0 ;  /* 0x00000000ff057431 */ /* 0x000fe200000001ff */
[----:B------:R-:W-:Y:S02]  /*6830*/  ISETP.NE.AND.EX P0, PT, RZ, UR6, PT, P0 ;  /* 0x00000006ff007c0c */ /* 0x000fe4000bf05300 */
[----:B------:R-:W-:-:S02]  /*6840*/  SEL R7, R4, R7, !P1 ;  /* 0x0000000704077207 */ /* 0x000fc40004800000 */
[----:B------:R-:W-:Y:S02]  /*6850*/  MOV R4, R0 ;  /* 0x0000000000047202 */ /* 0x000fe40000000f00 */
[----:B------:R-:W-:Y:S02]  /*6860*/  SEL R6, R6, 0xffffffff, P0 ;  /* 0xffffffff06067807 */ /* 0x000fe40000000000 */
[----:B------:R-:W-:Y:S01]  /*6870*/  SEL R7, R7, 0xffffffff, P0 ;  /* 0xffffffff07077807 */ /* 0x000fe20000000000 */
[----:B------:R-:W-:Y:S06]  /*6880*/  RET.REL.NODEC R4 `(_Z11run_momentsPfS_PiS0_S0_P17curandStateXORWOW) ;  /* 0xffffff9404dc7950 */ /* 0x000fec0003c3ffff */
        .weak           $__internal_3_$__cuda_sm20_sqrt_rn_f32_slowpath
        .type           $__internal_3_$__cuda_sm20_sqrt_rn_f32_slowpath,@function
        .size           $__internal_3_$__cuda_sm20_sqrt_rn_f32_slowpath,($__internal_4_$__cuda_sm3x_div_rn_noftz_f32_slowpath - $__internal_3_$__cuda_sm20_sqrt_rn_f32_slowpath)
$__internal_3_$__cuda_sm20_sqrt_rn_f32_slowpath:
[----:B------:R-:W-:-:S13]  /*6890*/  LOP3.LUT P0, RZ, R0, 0x7fffffff, RZ, 0xc0, !PT ;  /* 0x7fffffff00ff7812 */ /* 0x000fda000780c0ff */
[----:B------:R-:W-:Y:S01]  /*68a0*/  @!P0 IMAD.MOV.U32 R38, RZ, RZ, R0 ;  /* 0x000000ffff268224 */ /* 0x000fe200078e0000 */
[----:B------:R-:W-:Y:S06]  /*68b0*/  @!P0 BRA `(.L_x_141) ;  /* 0x0000000000408947 */ /* 0x000fec0003800000 */
[----:B------:R-:W-:-:S13]  /*68c0*/  FSETP.GEU.FTZ.AND P0, PT, R0, RZ, PT ;  /* 0x000000ff0000720b */ /* 0x000fda0003f1e000 */
[----:B------:R-:W-:Y:S01]  /*68d0*/  @!P0 MOV R38, 0x7fffffff ;  /* 0x7fffffff00268802 */ /* 0x000fe20000000f00 */
[----:B------:R-:W-:Y:S06]  /*68e0*/  @!P0 BRA `(.L_x_141) ;  /* 0x0000000000348947 */ /* 0x000fec0003800000 */
[----:B------:R-:W-:-:S13]  /*68f0*/  FSETP.GTU.FTZ.AND P0, PT, |R0|, +INF , PT ;  /* 0x7f8000000000780b */ /* 0x000fda0003f1c200 */
[----:B------:R-:W-:Y:S01]  /*6900*/  @P0 FADD.FTZ R38, R0, 1 ;  /* 0x3f80000000260421 */ /* 0x000fe20000010000 */
[----:B------:R-:W-:Y:S06]  /*6910*/  @P0 BRA `(.L_x_141) ;  /* 0x0000000000280947 */ /* 0x000fec0003800000 */
[----:B------:R-:W-:-:S13]  /*6920*/  FSETP.NEU.FTZ.AND P0, PT, |R0|, +INF , PT ;  /* 0x7f8000000000780b */ /* 0x000fda0003f1d200 */
[----:B------:R-:W-:-:S04]  /*6930*/  @P0 FFMA R39, R0, 1.84467440737095516160e+19, RZ ;  /* 0x5f80000000270823 */ /* 0x000fc800000000ff */
[----:B------:R-:W0:Y:S02]  /*6940*/  @P0 MUFU.RSQ R40, R39 ;  /* 0x0000002700280308 */ /* 0x000e240000001400 */
[----:B0-----:R-:W-:Y:S01]  /*6950*/  @P0 FMUL.FTZ R36, R39, R40 ;  /* 0x0000002827240220 */ /* 0x001fe20000410000 */
[----:B------:R-:W-:-:S03]  /*6960*/  @P0 FMUL.FTZ R37, R40, 0.5 ;  /* 0x3f00000028250820 */ /* 0x000fc60000410000 */
[----:B------:R-:W-:-:S04]  /*6970*/  @P0 FADD.FTZ R38, -R36, -RZ ;  /* 0x800000ff24260221 */ /* 0x000fc80000010100 */
[----:B------:R-:W-:Y:S01]  /*6980*/  @P0 FFMA R41, R36, R38, R39 ;  /* 0x0000002624290223 */ /* 0x000fe20000000027 */
[----:B------:R-:W-:-:S03]  /*6990*/  @!P0 MOV R38, R0 ;  /* 0x0000000000268202 */ /* 0x000fc60000000f00 */
[----:B------:R-:W-:-:S04]  /*69a0*/  @P0 FFMA R37, R41, R37, R36 ;  /* 0x0000002529250223 */ /* 0x000fc80000000024 */
[----:B------:R-:W-:-:S07]  /*69b0*/  @P0 FMUL.FTZ R38, R37, 2.3283064365386962891e-10 ;  /* 0x2f80000025260820 */ /* 0x000fce0000410000 */
.L_x_141:
[----:B------:R-:W-:Y:S02]  /*69c0*/  HFMA2 R37, -RZ, RZ, 0, 0 ;  /* 0x00000000ff257431 */ /* 0x000fe400000001ff */
[----:B------:R-:W-:-:S04]  /*69d0*/  IMAD.MOV.U32 R36, RZ, RZ, R30 ;  /* 0x000000ffff247224 */ /* 0x000fc800078e001e */
[----:B------:R-:W-:Y:S05]  /*69e0*/  RET.REL.NODEC R36 `(_Z11run_momentsPfS_PiS0_S0_P17curandStateXORWOW) ;  /* 0xffffff9424847950 */ /* 0x000fea0003c3ffff */
        .weak           $__internal_4_$__cuda_sm3x_div_rn_noftz_f32_slowpath
        .type           $__internal_4_$__cuda_sm3x_div_rn_noftz_f32_slowpath,@function
        .size           $__internal_4_$__cuda_sm3x_div_rn_noftz_f32_slowpath,(.L_x_232 - $__internal_4_$__cuda_sm3x_div_rn_noftz_f32_slowpath)
$__internal_4_$__cuda_sm3x_div_rn_noftz_f32_slowpath:
[----:B------:R-:W-:Y:S01]  /*69f0*/  SHF.R.U32.HI R15, RZ, 0x17, R0 ;  /* 0x00000017ff0f7819 */ /* 0x000fe20000011600 */
[----:B------:R-:W-:Y:S01]  /*6a00*/  BSSY.RECONVERGENT B0, `(.L_x_142) ;  /* 0x0000062000007945 */ /* 0x000fe20003800200 */
[----:B------:R-:W-:Y:S02]  /*6a10*/  SHF.R.U32.HI R36, RZ, 0x17, R39 ;  /* 0x00000017ff247819 */ /* 0x000fe40000011627 */
[----:B------:R-:W-:Y:S02]  /*6a20*/  LOP3.LUT R15, R15, 0xff, RZ, 0xc0, !PT ;  /* 0x000000ff0f0f7812 */ /* 0x000fe400078ec0ff */
[----:B------:R-:W-:Y:S02]  /*6a30*/  LOP3.LUT R36, R36, 0xff, RZ, 0xc0, !PT ;  /* 0x000000ff24247812 */ /* 0x000fe400078ec0ff */
[----:B------:R-:W-:-:S03]  /*6a40*/  IADD3 R37, PT, PT, R15, -0x1, RZ ;  /* 0xffffffff0f257810 */ /* 0x000fc60007ffe0ff */
[----:B------:R-:W-:Y:S01]  /*6a50*/  VIADD R38, R36, 0xffffffff ;  /* 0xffffffff24267836 */ /* 0x000fe20000000000 */
[----:B------:R-:W-:-:S04]  /*6a60*/  ISETP.GT.U32.AND P0, PT, R37, 0xfd, PT ;  /* 0x000000fd2500780c */ /* 0x000fc80003f04070 */
[----:B------:R-:W-:-:S13]  /*6a70*/  ISETP.GT.U32.OR P0, PT, R38, 0xfd, P0 ;  /* 0x000000fd2600780c */ /* 0x000fda0000704470 */
[----:B------:R-:W-:Y:S01]  /*6a80*/  @!P0 MOV R31, RZ ;  /* 0x000000ff001f8202 */ /* 0x000fe20000000f00 */
[----:B------:R-:W-:Y:S06]  /*6a90*/  @!P0 BRA `(.L_x_143) ;  /* 0x00000000005c8947 */ /* 0x000fec0003800000 */
[----:B------:R-:W-:Y:S02]  /*6aa0*/  FSETP.GTU.FTZ.AND P0, PT, |R39|, +INF , PT ;  /* 0x7f8000002700780b */ /* 0x000fe40003f1c200 */
[----:B------:R-:W-:-:S04]  /*6ab0*/  FSETP.GTU.FTZ.AND P2, PT, |R0|, +INF , PT ;  /* 0x7f8000000000780b */ /* 0x000fc80003f5c200 */
[----:B------:R-:W-:-:S13]  /*6ac0*/  PLOP3.LUT P0, PT, P0, P2, PT, 0xf8, 0x8f ;  /* 0x00000000008f781c */ /* 0x000fda0000705f70 */
[----:B------:R-:W-:Y:S05]  /*6ad0*/  @P0 BRA `(.L_x_144) ;  /* 0x00000004004c0947 */ /* 0x000fea0003800000 */
[----:B------:R-:W-:-:S13]  /*6ae0*/  LOP3.LUT P0, RZ, R0, 0x7fffffff, R39, 0xc8, !PT ;  /* 0x7fffffff00ff7812 */ /* 0x000fda000780c827 */
[----:B------:R-:W-:Y:S05]  /*6af0*/  @!P0 BRA `(.L_x_145) ;  /* 0x00000004003c8947 */ /* 0x000fea0003800000 */
[C---:B------:R-:W-:Y:S02]  /*6b00*/  FSETP.NEU.FTZ.AND P2, PT, |R39|.reuse, +INF , PT ;  /* 0x7f8000002700780b */ /* 0x040fe40003f5d200 */
[----:B------:R-:W-:Y:S02]  /*6b10*/  FSETP.NEU.FTZ.AND P3, PT, |R0|, +INF , PT ;  /* 0x7f8000000000780b */ /* 0x000fe40003f7d200 */
[----:B------:R-:W-:-:S11]  /*6b20*/  FSETP.NEU.FTZ.AND P0, PT, |R39|, +INF , PT ;  /* 0x7f8000002700780b */ /* 0x000fd60003f1d200 */
[----:B------:R-:W-:Y:S05]  /*6b30*/  @!P3 BRA !P2, `(.L_x_145) ;  /* 0x00000004002cb947 */ /* 0x000fea0005000000 */
[----:B------:R-:W-:-:S04]  /*6b40*/  LOP3.LUT P2, RZ, R39, 0x7fffffff, RZ, 0xc0, !PT ;  /* 0x7fffffff27ff7812 */ /* 0x000fc8000784c0ff */
[----:B------:R-:W-:-:S13]  /*6b50*/  PLOP3.LUT P2, PT, P3, P2, PT, 0x2f, 0xf2 ;  /* 0x0000000000f2781c */ /* 0x000fda0001f44577 */
[----:B------:R-:W-:Y:S05]  /*6b60*/  @P2 BRA `(.L_x_146) ;  /* 0x0000000400182947 */ /* 0x000fea0003800000 */
[----:B------:R-:W-:-:S04]  /*6b70*/  LOP3.LUT P2, RZ, R0, 0x7fffffff, RZ, 0xc0, !PT ;  /* 0x7fffffff00ff7812 */ /* 0x000fc8000784c0ff */
[----:B------:R-:W-:-:S13]  /*6b80*/  PLOP3.LUT P0, PT, P0, P2, PT, 0x2f, 0xf2 ;  /* 0x0000000000f2781c */ /* 0x000fda0000704577 */
[----:B------:R-:W-:Y:S05]  /*6b90*/  @P0 BRA `(.L_x_147) ;  /* 0x0000000400000947 */ /* 0x000fea0003800000 */
[----:B------:R-:W-:Y:S02]  /*6ba0*/  ISETP.GE.AND P0, PT, R38, RZ, PT ;  /* 0x000000ff2600720c */ /* 0x000fe40003f06270 */
[----:B------:R-:W-:-:S11]  /*6bb0*/  ISETP.GE.AND P2, PT, R37, RZ, PT ;  /* 0x000000ff2500720c */ /* 0x000fd60003f46270 */
[----:B------:R-:W-:Y:S01]  /*6bc0*/  @P0 MOV R31, RZ ;  /* 0x000000ff001f0202 */ /* 0x000fe20000000f00 */
[----:B------:R-:W-:Y:S02]  /*6bd0*/  @!P0 IMAD.MOV.U32 R31, RZ, RZ, -0x40 ;  /* 0xffffffc0ff1f8424 */ /* 0x000fe400078e00ff */
[----:B------:R-:W-:Y:S01]  /*6be0*/  @!P0 FFMA R39, R39, 1.84467440737095516160e+19, RZ ;  /* 0x5f80000027278823 */ /* 0x000fe200000000ff */
[----:B------:R-:W-:Y:S02]  /*6bf0*/  @!P2 FFMA R0, R0, 1.84467440737095516160e+19, RZ ;  /* 0x5f8000000000a823 */ /* 0x000fe400000000ff */
[----:B------:R-:W-:-:S07]  /*6c00*/  @!P2 IADD3 R31, PT, PT, R31, 0x40, RZ ;  /* 0x000000401f1fa810 */ /* 0x000fce0007ffe0ff */
.L_x_143:
[----:B------:R-:W-:Y:S01]  /*6c10*/  LEA R37, R15, 0xc0800000, 0x17 ;  /* 0xc08000000f257811 */ /* 0x000fe200078eb8ff */
[----:B------:R-:W-:Y:S01]  /*6c20*/  VIADD R36, R36, 0xffffff81 ;  /* 0xffffff8124247836 */ /* 0x000fe20000000000 */
[----:B------:R-:W-:Y:S02]  /*6c30*/  BSSY.RECONVERGENT B1, `(.L_x_148) ;  /* 0x0000035000017945 */ /* 0x000fe40003800200 */
[----:B------:R-:W-:Y:S01]  /*6c40*/  IADD3 R40, PT, PT, -R37, R0, RZ ;  /* 0x0000000025287210 */ /* 0x000fe20007ffe1ff */
[C---:B------:R-:W-:Y:S01]  /*6c50*/  IMAD R0, R36.reuse, -0x800000, R39 ;  /* 0xff80000024007824 */ /* 0x040fe200078e0227 */
[----:B------:R-:W-:Y:S02]  /*6c60*/  IADD3 R36, PT, PT, R36, 0x7f, -R15 ;  /* 0x0000007f24247810 */ /* 0x000fe40007ffe80f */
[----:B------:R-:W0:Y:S01]  /*6c70*/  MUFU.RCP R38, R40 ;  /* 0x0000002800267308 */ /* 0x000e220000001000 */
[----:B------:R-:W-:Y:S01]  /*6c80*/  FADD.FTZ R37, -R40, -RZ ;  /* 0x800000ff28257221 */ /* 0x000fe20000010100 */
[----:B------:R-:W-:-:S03]  /*6c90*/  IADD3 R31, PT, PT, R36, R31, RZ ;  /* 0x0000001f241f7210 */ /* 0x000fc60007ffe0ff */
[----:B0-----:R-:W-:-:S04]  /*6ca0*/  FFMA R41, R38, R37, 1 ;  /* 0x3f80000026297423 */ /* 0x001fc80000000025 */
[----:B------:R-:W-:-:S04]  /*6cb0*/  FFMA R41, R38, R41, R38 ;  /* 0x0000002926297223 */ /* 0x000fc80000000026 */
[----:B------:R-:W-:-:S04]  /*6cc0*/  FFMA R38, R0, R41, RZ ;  /* 0x0000002900267223 */ /* 0x000fc800000000ff */
[----:B------:R-:W-:-:S04]  /*6cd0*/  FFMA R39, R37, R38, R0 ;  /* 0x0000002625277223 */ /* 0x000fc80000000000 */
[----:B------:R-:W-:-:S04]  /*6ce0*/  FFMA R38, R41, R39, R38 ;  /* 0x0000002729267223 */ /* 0x000fc80000000026 */
[----:B------:R-:W-:-:S04]  /*6cf0*/  FFMA R37, R37, R38, R0 ;  /* 0x0000002625257223 */ /* 0x000fc80000000000 */
[----:B------:R-:W-:-:S05]  /*6d00*/  FFMA R0, R41, R37, R38 ;  /* 0x0000002529007223 */ /* 0x000fca0000000026 */
[----:B------:R-:W-:-:S04]  /*6d10*/  SHF.R.U32.HI R15, RZ, 0x17, R0 ;  /* 0x00000017ff0f7819 */ /* 0x000fc80000011600 */
[----:B------:R-:W-:-:S04]  /*6d20*/  LOP3.LUT R36, R15, 0xff, RZ, 0xc0, !PT ;  /* 0x000000ff0f247812 */ /* 0x000fc800078ec0ff */
[----:B------:R-:W-:-:S05]  /*6d30*/  IADD3 R15, PT, PT, R36, R31, RZ ;  /* 0x0000001f240f7210 */ /* 0x000fca0007ffe0ff */
[----:B------:R-:W-:-:S05]  /*6d40*/  VIADD R36, R15, 0xffffffff ;  /* 0xffffffff0f247836 */ /* 0x000fca0000000000 */
[----:B------:R-:W-:-:S13]  /*6d50*/  ISETP.GE.U32.AND P0, PT, R36, 0xfe, PT ;  /* 0x000000fe2400780c */ /* 0x000fda0003f06070 */
[----:B------:R-:W-:Y:S05]  /*6d60*/  @!P0 BRA `(.L_x_149) ;  /* 0x0000000000808947 */ /* 0x000fea0003800000 */
[----:B------:R-:W-:-:S13]  /*6d70*/  ISETP.GT.AND P0, PT, R15, 0xfe, PT ;  /* 0x000000fe0f00780c */ /* 0x000fda0003f04270 */
[----:B------:R-:W-:Y:S05]  /*6d80*/  @P0 BRA `(.L_x_150) ;  /* 0x00000000006c0947 */ /* 0x000fea0003800000 */
[----:B------:R-:W-:-:S13]  /*6d90*/  ISETP.GE.AND P0, PT, R15, 0x1, PT ;  /* 0x000000010f00780c */ /* 0x000fda0003f06270 */
[----:B------:R-:W-:Y:S05]  /*6da0*/  @P0 BRA `(.L_x_151) ;  /* 0x0000000000740947 */ /* 0x000fea0003800000 */
[----:B------:R-:W-:Y:S02]  /*6db0*/  ISETP.GE.AND P0, PT, R15, -0x18, PT ;  /* 0xffffffe80f00780c */ /* 0x000fe40003f06270 */
[----:B------:R-:W-:-:S11]  /*6dc0*/  LOP3.LUT R0, R0, 0x80000000, RZ, 0xc0, !PT ;  /* 0x8000000000007812 */ /* 0x000fd600078ec0ff */
[----:B------:R-:W-:Y:S05]  /*6dd0*/  @!P0 BRA `(.L_x_151) ;  /* 0x0000000000688947 */ /* 0x000fea0003800000 */
[CCC-:B------:R-:W-:Y:S01]  /*6de0*/  FFMA.RZ R31, R41.reuse, R37.reuse, R38.reuse ;  /* 0x00000025291f7223 */ /* 0x1c0fe2000000c026 */
[CCC-:B------:R-:W-:Y:S01]  /*6df0*/  FFMA.RP R36, R41.reuse, R37.reuse, R38.reuse ;  /* 0x0000002529247223 */ /* 0x1c0fe20000008026 */
[----:B------:R-:W-:Y:S01]  /*6e00*/  FFMA.RM R41, R41, R37, R38 ;  /* 0x0000002529297223 */ /* 0x000fe20000004026 */
[----:B------:R-:W-:Y:S02]  /*6e10*/  IADD3 R37, PT, PT, R15, 0x20, RZ ;  /* 0x000000200f257810 */ /* 0x000fe40007ffe0ff */
[----:B------:R-:W-:Y:S02]  /*6e20*/  LOP3.LUT R31, R31, 0x7fffff, RZ, 0xc0, !PT ;  /* 0x007fffff1f1f7812 */ /* 0x000fe400078ec0ff */
[----:B------:R-:W-:Y:S02]  /*6e30*/  ISETP.NE.AND P3, PT, R15, RZ, PT ;  /* 0x000000ff0f00720c */ /* 0x000fe40003f65270 */
[----:B------:R-:W-:Y:S02]  /*6e40*/  LOP3.LUT R38, R31, 0x800000, RZ, 0xfc, !PT ;  /* 0x008000001f267812 */ /* 0x000fe400078efcff */
[----:B------:R-:W-:-:S02]  /*6e50*/  ISETP.NE.AND P2, PT, R15, RZ, PT ;  /* 0x000000ff0f00720c */ /* 0x000fc40003f45270 */
[----:B------:R-:W-:Y:S02]  /*6e60*/  IADD3 R15, PT, PT, -R15, RZ, RZ ;  /* 0x000000ff0f0f7210 */ /* 0x000fe40007ffe1ff */
[----:B------:R-:W-:Y:S02]  /*6e70*/  SHF.L.U32 R37, R38, R37, RZ ;  /* 0x0000002526257219 */ /* 0x000fe400000006ff */
[----:B------:R-:W-:Y:S02]  /*6e80*/  FSETP.NEU.FTZ.AND P0, PT, R36, R41, PT ;  /* 0x000000292400720b */ /* 0x000fe40003f1d000 */
[----:B------:R-:W-:Y:S02]  /*6e90*/  SEL R15, R15, RZ, P3 ;  /* 0x000000ff0f0f7207 */ /* 0x000fe40001800000 */
[----:B------:R-:W-:Y:S02]  /*6ea0*/  ISETP.NE.AND P2, PT, R37, RZ, P2 ;  /* 0x000000ff2500720c */ /* 0x000fe40001745270 */
[----:B------:R-:W-:-:S02]  /*6eb0*/  SHF.R.U32.HI R38, RZ, R15, R38 ;  /* 0x0000000fff267219 */ /* 0x000fc40000011626 */
[----:B------:R-:W-:Y:S02]  /*6ec0*/  PLOP3.LUT P0, PT, P0, P2, PT, 0xf8, 0x8f ;  /* 0x00000000008f781c */ /* 0x000fe40000705f70 */
[----:B------:R-:W-:Y:S02]  /*6ed0*/  SHF.R.U32.HI R31, RZ, 0x1, R38 ;  /* 0x00000001ff1f7819 */ /* 0x000fe40000011626 */
[----:B------:R-:W-:-:S04]  /*6ee0*/  SEL R36, RZ, 0x1, !P0 ;  /* 0x00000001ff247807 */ /* 0x000fc80004000000 */
[----:B------:R-:W-:-:S04]  /*6ef0*/  LOP3.LUT R15, R36, 0x1, R31, 0xf8, !PT ;  /* 0x00000001240f7812 */ /* 0x000fc800078ef81f */
[----:B------:R-:W-:-:S05]  /*6f00*/  LOP3.LUT R38, R15, R38, RZ, 0xc0, !PT ;  /* 0x000000260f267212 */ /* 0x000fca00078ec0ff */
[----:B------:R-:W-:-:S05]  /*6f10*/  IMAD.IADD R31, R31, 0x1, R38 ;  /* 0x000000011f1f7824 */ /* 0x000fca00078e0226 */
[----:B------:R-:W-:Y:S01]  /*6f20*/  LOP3.LUT R0, R31, R0, RZ, 0xfc, !PT ;  /* 0x000000001f007212 */ /* 0x000fe200078efcff */
[----:B------:R-:W-:Y:S06]  /*6f30*/  BRA `(.L_x_151) ;  /* 0x0000000000107947 */ /* 0x000fec0003800000 */
.L_x_150:
[----:B------:R-:W-:-:S04]  /*6f40*/  LOP3.LUT R0, R0, 0x80000000, RZ, 0xc0, !PT ;  /* 0x8000000000007812 */ /* 0x000fc800078ec0ff */
[----:B------:R-:W-:Y:S01]  /*6f50*/  LOP3.LUT R0, R0, 0x7f800000, RZ, 0xfc, !PT ;  /* 0x7f80000000007812 */ /* 0x000fe200078efcff */
[----:B------:R-:W-:Y:S06]  /*6f60*/  BRA `(.L_x_151) ;  /* 0x0000000000047947 */ /* 0x000fec0003800000 */
.L_x_149:
[----:B------:R-:W-:-:S07]  /*6f70*/  LEA R0, R31, R0, 0x17 ;  /* 0x000000001f007211 */ /* 0x000fce00078eb8ff */
.L_x_151:
[----:B------:R-:W-:Y:S05]  /*6f80*/  BSYNC.RECONVERGENT B1 ;  /* 0x0000000000017941 */ /* 0x000fea0003800200 */
.L_x_148:
[----:B------:R-:W-:Y:S05]  /*6f90*/  BRA `(.L_x_152) ;  /* 0x0000000000207947 */ /* 0x000fea0003800000 */
.L_x_147:
[----:B------:R-:W-:-:S04]  /*6fa0*/  LOP3.LUT R0, R0, 0x80000000, R39, 0x48, !PT ;  /* 0x8000000000007812 */ /* 0x000fc800078e4827 */
[----:B------:R-:W-:Y:S01]  /*6fb0*/  LOP3.LUT R0, R0, 0x7f800000, RZ, 0xfc, !PT ;  /* 0x7f80000000007812 */ /* 0x000fe200078efcff */
[----:B------:R-:W-:Y:S06]  /*6fc0*/  BRA `(.L_x_152) ;  /* 0x0000000000147947 */ /* 0x000fec0003800000 */
.L_x_146:
[----:B------:R-:W-:Y:S01]  /*6fd0*/  LOP3.LUT R0, R0, 0x80000000, R39, 0x48, !PT ;  /* 0x8000000000007812 */ /* 0x000fe200078e4827 */
[----:B------:R-:W-:Y:S06]  /*6fe0*/  BRA `(.L_x_152) ;  /* 0x00000000000c7947 */ /* 0x000fec0003800000 */
.L_x_145:
[----:B------:R-:W0:Y:S01]  /*6ff0*/  MUFU.RSQ R0, -QNAN ;  /* 0xffc0000000007908 */ /* 0x000e220000001400 */
[----:B------:R-:W-:Y:S05]  /*7000*/  BRA `(.L_x_152) ;  /* 0x0000000000047947 */ /* 0x000fea0003800000 */
.L_x_144:
[----:B------:R-:W-:-:S07]  /*7010*/  FADD.FTZ R0, R39, R0 ;  /* 0x0000000027007221 */ /* 0x000fce0000010000 */
.L_x_152:
[----:B------:R-:W-:Y:S05]  /*7020*/  BSYNC.RECONVERGENT B0 ;  /* 0x0000000000007941 */ /* 0x000fea0003800200 */
.L_x_142:
[----:B------:R-:W-:-:S04]  /*7030*/  HFMA2 R31, -RZ, RZ, 0, 0 ;  /* 0x00000000ff1f7431 */ /* 0x000fc800000001ff */
[----:B0-----:R-:W-:Y:S05]  /*7040*/  RET.REL.NODEC R30 `(_Z11run_momentsPfS_PiS0_S0_P17curandStateXORWOW) ;  /* 0xffffff8c1eec7950 */ /* 0x001fea0003c3ffff */
.L_x_153:
[----:B------:R-:W-:-:S00]  /*7050*/  BRA `(.L_x_153) ;  /* 0xfffffffc00fc7947 */ /* 0x000fc0000383ffff */
[----:B------:R-:W-:-:S00]  /*7060*/  NOP ;  /* 0x0000000000007918 */ /* 0x000fc00000000000 */
        /* <DEDUP_REMOVED lines=9> */
.L_x_232:


//--------------------- .text._Z4foldPfS_         --------------------------
	.section	.text._Z4foldPfS_,"ax",@progbits
	.align	128
        .global         _Z4foldPfS_
        .type           _Z4foldPfS_,@function
        .size           _Z4foldPfS_,(.L_x_238 - _Z4foldPfS_)
        .other          _Z4foldPfS_,@"STO_CUDA_ENTRY STV_DEFAULT"
_Z4foldPfS_:
.text._Z4foldPfS_:
[----:B------:R-:W-:Y:S01]  /*0000*/  LDC R1, c[0x0][0x37c] ;  /* 0x0000df00ff017b82 */ /* 0x000fe20000000800 */
[----:B------:R-:W0:Y:S07]  /*0010*/  S2R R0, SR_TID.X ;  /* 0x0000000000007919 */ /* 0x000e2e0000002100 */
[----:B------:R-:W0:Y:S01]  /*0020*/  S2UR UR6, SR_CTAID.X ;  /* 0x00000000000679c3 */ /* 0x000e220000002500 */
[----:B------:R-:W1:Y:S07]  /*0030*/  LDCU.64 UR4, c[0x0][0x358] ;  /* 0x00006b00ff0477ac */ /* 0x000e6e0008000a00 */
[----:B------:R-:W0:Y:S08]  /*0040*/  LDC R7, c[0x0][0x360] ;  /* 0x0000d800ff077b82 */ /* 0x000e300000000800 */
[----:B------:R-:W2:Y:S08]  /*0050*/  LDC.64 R2, c[0x0][0x380] ;  /* 0x0000e000ff027b82 */ /* 0x000eb00000000a00 */
[----:B------:R-:W3:Y:S01]  /*0060*/  LDC.64 R4, c[0x0][0x388] ;  /* 0x0000e200ff047b82 */ /* 0x000ee20000000a00 */
[----:B0-----:R-:W-:-:S04]  /*0070*/  IMAD R7, R7, UR6, R0 ;  /* 0x0000000607077c24 */ /* 0x001fc8000f8e0200 */
[----:B--2---:R-:W-:-:S05]  /*0080*/  IMAD.WIDE.U32 R2, R7, 0x4, R2 ;  /* 0x0000000407027825 */ /* 0x004fca00078e0002 */
[----:B-1----:R-:W2:Y:S01]  /*0090*/  LDG.E R0, desc[UR4][R2.64] ;  /* 0x0000000402007981 */ /* 0x002ea2000c1e1900 */
[----:B---3--:R-:W-:-:S05]  /*00a0*/  IMAD.WIDE.U32 R4, R7, 0x4, R4 ;  /* 0x0000000407047825 */ /* 0x008fca00078e0004 */
[----:B------:R-:W3:Y:S01]  /*00b0*/  LDG.E R6, desc[UR4][R4.64] ;  /* 0x0000000404067981 */ /* 0x000ee2000c1e1900 */
[----:B--2---:R-:W-:-:S06]  /*00c0*/  FMUL R7, R0, 0.5 ;  /* 0x3f00000000077820 */ /* 0x004fcc0000400000 */
[----:B------:R-:W0:Y:S02]  /*00d0*/  FRND.FLOOR R7, R7 ;  /* 0x0000000700077307 */ /* 0x000e240000205000 */
[----:B0-----:R-:W-:-:S04]  /*00e0*/  FADD R9, R7, R7 ;  /* 0x0000000707097221 */ /* 0x001fc80000000000 */
[--C-:B------:R-:W-:Y:S01]  /*00f0*/  FADD R11, R0, -R9.reuse ;  /* 0x80000009000b7221 */ /* 0x100fe20000000000 */
[----:B---3--:R-:W-:-:S04]  /*0100*/  FADD R9, R6, R9 ;  /* 0x0000000906097221 */ /* 0x008fc80000000000 */
[----:B------:R-:W-:Y:S04]  /*0110*/  STG.E desc[UR4][R2.64], R11 ;  /* 0x0000000b02007986 */ /* 0x000fe8000c101904 */
[----:B------:R-:W-:Y:S01]  /*0120*/  STG.E desc[UR4][R4.64], R9 ;  /* 0x0000000904007986 */ /* 0x000fe2000c101904 */
[----:B------:R-:W-:Y:S05]  /*0130*/  EXIT ;  /* 0x000000000000794d */ /* 0x000fea0003800000 */
.L_x_154:
        /* <DEDUP_REMOVED lines=12> */
.L_x_238:


//--------------------- .text._Z10init_noisePfPiS0_S0_P17curandStateXORWOW --------------------------
	.section	.text._Z10init_noisePfPiS0_S0_P17curandStateXORWOW,"ax",@progbits
	.align	128
        .global         _Z10init_noisePfPiS0_S0_P17curandStateXORWOW
        .type           _Z10init_noisePfPiS0_S0_P17curandStateXORWOW,@function
        .size           _Z10init_noisePfPiS0_S0_P17curandStateXORWOW,(.L_x_236 - _Z10init_noisePfPiS0_S0_P17curandStateXORWOW)
        .other          _Z10init_noisePfPiS0_S0_P17curandStateXORWOW,@"STO_CUDA_ENTRY STV_DEFAULT"
_Z10init_noisePfPiS0_S0_P17curandStateXORWOW:
.text._Z10init_noisePfPiS0_S0_P17curandStateXORWOW:
[----:B------:R-:W-:Y:S01]  /*0000*/  LDC R1, c[0x0][0x37c] ;  /* 0x0000df00ff017b82 */ /* 0x000fe20000000800 */
[----:B------:R-:W0:Y:S07]  /*0010*/  S2R R3, SR_TID.X ;  /* 0x0000000000037919 */ /* 0x000e2e0000002100 */
[----:B------:R-:W0:Y:S01]  /*0020*/  S2UR UR4, SR_CTAID.X ;  /* 0x00000000000479c3 */ /* 0x000e220000002500 */
[----:B------:R-:W1:Y:S01]  /*0030*/  LDCU.64 UR6, c[0x0][0x358] ;  /* 0x00006b00ff0677ac */ /* 0x000e620008000a00 */
[----:B------:R-:W2:Y:S06]  /*0040*/  LDCU.64 UR8, c[0x3][0x60] ;  /* 0x00c00c00ff0877ac */ /* 0x000eac0008000a00 */
[----:B------:R-:W0:Y:S08]  /*0050*/  LDC R2, c[0x0][0x360] ;  /* 0x0000d800ff027b82 */ /* 0x000e300000000800 */
[----:B------:R-:W3:Y:S01]  /*0060*/  LDC.64 R30, c[0x0][0x3a0] ;  /* 0x0000e800ff1e7b82 */ /* 0x000ee20000000a00 */
[----:B0-----:R-:W-:Y:S01]  /*0070*/  IMAD R2, R2, UR4, R3 ;  /* 0x0000000402027c24 */ /* 0x001fe2000f8e0203 */
[----:B------:R-:W0:Y:S03]  /*0080*/  LDCU UR4, c[0x3][0x7c] ;  /* 0x00c00f80ff0477ac */ /* 0x000e260008000800 */
[----:B---3--:R-:W-:-:S05]  /*0090*/  IMAD.WIDE.U32 R30, R2, 0x30, R30 ;  /* 0x00000030021e7825 */ /* 0x008fca00078e001e */
[----:B-1----:R1:W5:Y:S04]  /*00a0*/  LDG.E R3, desc[UR6][R30.64+0x20] ;  /* 0x000020061e037981 */ /* 0x002368000c1e1900 */
[----:B------:R1:W5:Y:S04]  /*00b0*/  LDG.E.64 R28, desc[UR6][R30.64+0x28] ;  /* 0x000028061e1c7981 */ /* 0x000368000c1e1b00 */
[----:B------:R1:W5:Y:S04]  /*00c0*/  LDG.E.64 R18, desc[UR6][R30.64] ;  /* 0x000000061e127981 */ /* 0x000368000c1e1b00 */
[----:B------:R1:W5:Y:S04]  /*00d0*/  LDG.E.64 R16, desc[UR6][R30.64+0x8] ;  /* 0x000008061e107981 */ /* 0x000368000c1e1b00 */
[----:B------:R1:W5:Y:S04]  /*00e0*/  LDG.E.64 R14, desc[UR6][R30.64+0x10] ;  /* 0x000010061e0e7981 */ /* 0x000368000c1e1b00 */
[----:B------:R1:W5:Y:S01]  /*00f0*/  LDG.E.64 R12, desc[UR6][R30.64+0x18] ;  /* 0x000018061e0c7981 */ /* 0x000362000c1e1b00 */
[----:B0-----:R-:W-:Y:S01]  /*0100*/  UISETP.NE.U32.AND UP0, UPT, UR4, URZ, UPT ;  /* 0x000000ff0400728c */ /* 0x001fe2000bf05070 */
[----:B--2---:R-:W-:-:S02]  /*0110*/  IMAD.U32 R4, RZ, RZ, UR8 ;  /* 0x00000008ff047e24 */ /* 0x004fc4000f8e00ff */
[----:B------:R-:W-:-:S06]  /*0120*/  IMAD.U32 R5, RZ, RZ, UR9 ;  /* 0x00000009ff057e24 */ /* 0x000fcc000f8e00ff */
[----:B-1----:R-:W-:Y:S05]  /*0130*/  BRA.U UP0, `(.L_x_155) ;  /* 0x0000000100547547 */ /* 0x002fea000b800000 */
[----:B------:R-:W0:Y:S02]  /*0140*/  LDCU UR4, c[0x3][0x78] ;  /* 0x00c00f00ff0477ac */ /* 0x000e240008000800 */
[----:B0-----:R-:W0:Y:S01]  /*0150*/  I2F.U32.RP R0, UR4 ;  /* 0x0000000400007d06 */ /* 0x001e220008209000 */
[----:B------:R-:W-:-:S07]  /*0160*/  ISETP.NE.U32.AND P2, PT, RZ, UR4, PT ;  /* 0x00000004ff007c0c */ /* 0x000fce000bf45070 */
[----:B0-----:R-:W0:Y:S02]  /*0170*/  MUFU.RCP R0, R0 ;  /* 0x0000000000007308 */ /* 0x001e240000001000 */
[----:B0-----:R-:W-:-:S06]  /*0180*/  IADD3 R6, PT, PT, R0, 0xffffffe, RZ ;  /* 0x0ffffffe00067810 */ /* 0x001fcc0007ffe0ff */
[----:B------:R0:W1:Y:S02]  /*0190*/  F2I.FTZ.U32.TRUNC.NTZ R7, R6 ;  /* 0x0000000600077305 */ /* 0x000064000021f000 */
[----:B0-----:R-:W-:Y:S02]  /*01a0*/  IMAD.MOV.U32 R6, RZ, RZ, RZ ;  /* 0x000000ffff067224 */ /* 0x001fe400078e00ff */
[----:B-1----:R-:W-:-:S04]  /*01b0*/  IMAD.MOV R9, RZ, RZ, -R7 ;  /* 0x000000ffff097224 */ /* 0x002fc800078e0a07 */
[----:B------:R-:W-:-:S04]  /*01c0*/  IMAD R9, R9, UR4, RZ ;  /* 0x0000000409097c24 */ /* 0x000fc8000f8e02ff */
[----:B------:R-:W-:-:S06]  /*01d0*/  IMAD.HI.U32 R7, R7, R9, R6 ;  /* 0x0000000907077227 */ /* 0x000fcc00078e0006 */
[----:B------:R-:W-:-:S05]  /*01e0*/  IMAD.HI.U32 R6, R7, R2, RZ ;  /* 0x0000000207067227 */ /* 0x000fca00078e00ff */
[----:B------:R-:W-:-:S05]  /*01f0*/  IADD3 R7, PT, PT, -R6, RZ, RZ ;  /* 0x000000ff06077210 */ /* 0x000fca0007ffe1ff */
[----:B------:R-:W-:-:S05]  /*0200*/  IMAD R7, R7, UR4, R2 ;  /* 0x0000000407077c24 */ /* 0x000fca000f8e0202 */
[----:B------:R-:W-:-:S13]  /*0210*/  ISETP.GE.U32.AND P0, PT, R7, UR4, PT ;  /* 0x0000000407007c0c */ /* 0x000fda000bf06070 */
[----:B------:R-:W-:Y:S02]  /*0220*/  @P0 VIADD R7, R7, -UR4 ;  /* 0x8000000407070c36 */ /* 0x000fe40008000000 */
[----:B------:R-:W-:-:S03]  /*0230*/  @P0 VIADD R6, R6, 0x1 ;  /* 0x0000000106060836 */ /* 0x000fc60000000000 */
[----:B------:R-:W-:Y:S01]  /*0240*/  ISETP.GE.U32.AND P1, PT, R7, UR4, PT ;  /* 0x0000000407007c0c */ /* 0x000fe2000bf26070 */
[----:B------:R-:W-:-:S12]  /*0250*/  IMAD.MOV.U32 R7, RZ, RZ, RZ ;  /* 0x000000ffff077224 */ /* 0x000fd800078e00ff */
[----:B------:R-:W-:Y:S02]  /*0260*/  @P1 IADD3 R6, PT, PT, R6, 0x1, RZ ;  /* 0x0000000106061810 */ /* 0x000fe40007ffe0ff */
[----:B------:R-:W-:Y:S01]  /*0270*/  @!P2 LOP3.LUT R6, RZ, UR4, RZ, 0x33, !PT ;  /* 0x00000004ff06ac12 */ /* 0x000fe2000f8e33ff */
[----:B------:R-:W-:Y:S06]  /*0280*/  BRA `(.L_x_156) ;  /* 0x0000000000107947 */ /* 0x000fec0003800000 */
.L_x_155:
[----:B------:R-:W-:-:S07]  /*0290*/  MOV R0, 0x2b0 ;  /* 0x000002b000007802 */ /* 0x000fce0000000f00 */
[----:B-----5:R-:W-:Y:S05]  /*02a0*/  CALL.REL.NOINC `($__internal_5_$__cuda_sm20_div_s64) ;  /* 0x00000020005c7944 */ /* 0x020fea0003c00000 */
[----:B------:R-:W-:Y:S01]  /*02b0*/  IMAD.MOV.U32 R6, RZ, RZ, R8 ;  /* 0x000000ffff067224 */ /* 0x000fe200078e0008 */
[----:B------:R-:W-:-:S07]  /*02c0*/  MOV R7, R9 ;  /* 0x0000000900077202 */ /* 0x000fce0000000f00 */
.L_x_156:
        /* <DEDUP_REMOVED lines=11> */
[----:B0-----:R-:W-:Y:S02]  /*0380*/  HFMA2 R8, -RZ, RZ, 0, 0 ;  /* 0x00000000ff087431 */ /* 0x001fe400000001ff */
[----:B-1----:R-:W-:-:S04]  /*0390*/  IMAD.MOV R7, RZ, RZ, -R9 ;  /* 0x000000ffff077224 */ /* 0x002fc800078e0a09 */
[----:B------:R-:W-:-:S04]  /*03a0*/  IMAD R7, R7, UR9, RZ ;  /* 0x0000000907077c24 */ /* 0x000fc8000f8e02ff */
[----:B------:R-:W-:-:S04]  /*03b0*/  IMAD.HI.U32 R9, R9, R7, R8 ;  /* 0x0000000709097227 */ /* 0x000fc800078e0008 */
[----:B------:R-:W-:Y:S02]  /*03c0*/  IMAD.MOV.U32 R7, RZ, RZ, RZ ;  /* 0x000000ffff077224 */ /* 0x000fe400078e00ff */
[----:B------:R-:W-:-:S04]  /*03d0*/  IMAD.HI.U32 R9, R9, R6, RZ ;  /* 0x0000000609097227 */ /* 0x000fc800078e00ff */
[----:B------:R-:W-:-:S04]  /*03e0*/  IMAD.MOV R9, RZ, RZ, -R9 ;  /* 0x000000ffff097224 */ /* 0x000fc800078e0a09 */
[----:B------:R-:W-:-:S05]  /*03f0*/  IMAD R6, R9, UR9, R6 ;  /* 0x0000000909067c24 */ /* 0x000fca000f8e0206 */
[----:B------:R-:W-:-:S13]  /*0400*/  ISETP.GE.U32.AND P0, PT, R6, UR9, PT ;  /* 0x0000000906007c0c */ /* 0x000fda000bf06070 */
[----:B------:R-:W-:-:S05]  /*0410*/  @P0 VIADD R6, R6, -UR9 ;  /* 0x8000000906060c36 */ /* 0x000fca0008000000 */
[----:B------:R-:W-:-:S13]  /*0420*/  ISETP.GE.U32.AND P0, PT, R6, UR9, PT ;  /* 0x0000000906007c0c */ /* 0x000fda000bf06070 */
[----:B------:R-:W-:Y:S02]  /*0430*/  @P0 IADD3 R6, PT, PT, R6, -UR9, RZ ;  /* 0x8000000906060c10 */ /* 0x000fe4000fffe0ff */
[----:B------:R-:W-:Y:S01]  /*0440*/  @!P1 LOP3.LUT R6, RZ, UR9, RZ, 0x33, !PT ;  /* 0x00000009ff069c12 */ /* 0x000fe2000f8e33ff */
[----:B------:R-:W-:Y:S06]  /*0450*/  BRA `(.L_x_159) ;  /* 0x0000000000107947 */ /* 0x000fec0003800000 */
.L_x_158:
[----:B------:R-:W-:-:S07]  /*0460*/  MOV R0, 0x480 ;  /* 0x0000048000007802 */ /* 0x000fce0000000f00 */
[----:B-----5:R-:W-:Y:S05]  /*0470*/  CALL.REL.NOINC `($__internal_7_$__cuda_sm20_rem_s64) ;  /* 0x0000002400ec7944 */ /* 0x020fea0003c00000 */
[----:B------:R-:W-:Y:S01]  /*0480*/  IMAD.MOV.U32 R6, RZ, RZ, R8 ;  /* 0x000000ffff067224 */ /* 0x000fe200078e0008 */
[----:B------:R-:W-:-:S07]  /*0490*/  MOV R7, R9 ;  /* 0x0000000900077202 */ /* 0x000fce0000000f00 */
.L_x_159:
[----:B------:R-:W-:Y:S05]  /*04a0*/  BSYNC.RECONVERGENT B0 ;  /* 0x0000000000007941 */ /* 0x000fea0003800200 */
.L_x_157:
        /* <DEDUP_REMOVED lines=9> */
[----:B-----5:R-:W-:-:S08]  /*0540*/  IMAD.MOV.U32 R10, RZ, RZ, R6 ;  /* 0x000000ffff0a7224 */ /* 0x020fd000078e0006 */
[----:B------:R-:W-:Y:S05]  /*0550*/  BRA.U !UP0, `(.L_x_161) ;  /* 0x0000000908087547 */ /* 0x000fea000b800000 */
[----:B------:R-:W0:Y:S01]  /*0560*/  LDCU UR5, c[0x3][0x50] ;  /* 0x00c00a00ff0577ac */ /* 0x000e220008000800 */
[----:B------:R-:W-:Y:S01]  /*0570*/  UISETP.NE.AND UP0, UPT, UR4, 0x6d, UPT ;  /* 0x0000006d0400788c */ /* 0x000fe2000bf05270 */
[----:B0-----:R-:W-:-:S08]  /*0580*/  IMAD.U32 R10, RZ, RZ, UR5 ;  /* 0x00000005ff0a7e24 */ /* 0x001fd0000f8e00ff */
        /* <DEDUP_REMOVED lines=16> */
[----:B------:R-:W-:Y:S02]  /*0690*/  MOV R11, 0x6c0 ;  /* 0x000006c0000b7802 */ /* 0x000fe40000000f00 */
[----:B0-----:R-:W-:-:S07]  /*06a0*/  MOV R22, UR4 ;  /* 0x0000000400167c02 */ /* 0x001fce0008000f00 */
[----:B------:R-:W-:Y:S05]  /*06b0*/  CALL.REL.NOINC `($__internal_8_$__cuda_sm3x_div_rn_noftz_f32_slowpath) ;  /* 0x0000002800987944 */ /* 0x000fea0003c00000 */
[----:B------:R-:W-:-:S07]  /*06c0*/  IMAD.MOV.U32 R5, RZ, RZ, R0 ;  /* 0x000000ffff057224 */ /* 0x000fce00078e0000 */
.L_x_164:
[----:B------:R-:W-:Y:S05]  /*06d0*/  BSYNC.RECONVERGENT B2 ;  /* 0x0000000000027941 */ /* 0x000fea0003800200 */
.L_x_163:
[----:B------:R-:W0:Y:S01]  /*06e0*/  LDCU UR4, c[0x3][0x50] ;  /* 0x00c00a00ff0477ac */ /* 0x000e220008000800 */
[----:B------:R-:W-:Y:S01]  /*06f0*/  MOV R4, R6 ;  /* 0x0000000600047202 */ /* 0x000fe20000000f00 */
[----:B0-----:R-:W-:Y:S01]  /*0700*/  IMAD.U32 R10, RZ, RZ, UR4 ;  /* 0x00000004ff0a7e24 */ /* 0x001fe2000f8e00ff */
[----:B------:R-:W-:Y:S06]  /*0710*/  BRA `(.L_x_161) ;  /* 0x0000000400987947 */ /* 0x000fec0003800000 */
.L_x_162:
[----:B------:R-:W0:Y:S01]  /*0720*/  LDCU UR4, c[0x3][0x54] ;  /* 0x00c00a80ff0477ac */ /* 0x000e220008000800 */
[----:B------:R-:W-:Y:S01]  /*0730*/  MOV R10, UR5 ;  /* 0x00000005000a7c02 */ /* 0x000fe20008000f00 */
[----:B------:R-:W-:Y:S01]  /*0740*/  IMAD.MOV.U32 R4, RZ, RZ, R6 ;  /* 0x000000ffff047224 */ /* 0x000fe200078e0006 */
[----:B0-----:R-:W-:-:S13]  /*0750*/  FSETP.NEU.AND P0, PT, RZ, UR4, PT ;  /* 0x00000004ff007c0b */ /* 0x001fda000bf0d000 */
        /* <DEDUP_REMOVED lines=15> */
[----:B------:R-:W-:Y:S05]  /*0850*/  CALL.REL.NOINC `($__internal_8_$__cuda_sm3x_div_rn_noftz_f32_slowpath) ;  /* 0x0000002800307944 */ /* 0x000fea0003c00000 */
[----:B------:R-:W-:-:S07]  /*0860*/  MOV R5, R0 ;  /* 0x0000000000057202 */ /* 0x000fce0000000f00 */
.L_x_166:
[----:B------:R-:W-:Y:S05]  /*0870*/  BSYNC.RECONVERGENT B2 ;  /* 0x0000000000027941 */ /* 0x000fea0003800200 */
.L_x_165:
[----:B------:R-:W0:Y:S01]  /*0880*/  LDCU UR4, c[0x3][0x50] ;  /* 0x00c00a00ff0477ac */ /* 0x000e220008000800 */
[----:B------:R-:W-:Y:S01]  /*0890*/  IMAD.MOV.U32 R4, RZ, RZ, R6 ;  /* 0x000000ffff047224 */ /* 0x000fe200078e0006 */
[----:B0-----:R-:W-:Y:S01]  /*08a0*/  MOV R10, UR4 ;  /* 0x00000004000a7c02 */ /* 0x001fe20008000f00 */
[----:B------:R-:W-:Y:S06]  /*08b0*/  BRA `(.L_x_161) ;  /* 0x0000000400307947 */ /* 0x000fec0003800000 */
.L_x_160:
[----:B------:R-:W-:-:S09]  /*08c0*/  UISETP.NE.AND UP0, UPT, UR4, 0x6e, UPT ;  /* 0x0000006e0400788c */ /* 0x000fd2000bf05270 */
[----:B------:R-:W-:Y:S05]  /*08d0*/  BRA.U !UP0, `(.L_x_167) ;  /* 0x0000000108607547 */ /* 0x000fea000b800000 */
[----:B------:R-:W0:Y:S01]  /*08e0*/  LDCU UR5, c[0x3][0x50] ;  /* 0x00c00a00ff0577ac */ /* 0x000e220008000800 */
[----:B------:R-:W-:Y:S01]  /*08f0*/  UISETP.NE.AND UP0, UPT, UR4, 0x70, UPT ;  /* 0x000000700400788c */ /* 0x000fe2000bf05270 */
[----:B0-----:R-:W-:-:S08]  /*0900*/  IMAD.U32 R10, RZ, RZ, UR5 ;  /* 0x00000005ff0a7e24 */ /* 0x001fd0000f8e00ff */
[----:B------:R-:W-:Y:S05]  /*0910*/  BRA.U UP0, `(.L_x_161) ;  /* 0x0000000500187547 */ /* 0x000fea000b800000 */
[----:B------:R-:W0:Y:S01]  /*0920*/  LDC R0, c[0x3][0x54] ;  /* 0x00c01500ff007b82 */ /* 0x000e220000000800 */
[----:B------:R-:W-:Y:S02]  /*0930*/  MOV R10, UR5 ;  /* 0x00000005000a7c02 */ /* 0x000fe40008000f00 */
[----:B0-----:R-:W-:-:S13]  /*0940*/  FSETP.NEU.AND P0, PT, R0, RZ, PT ;  /* 0x000000ff0000720b */ /* 0x001fda0003f0d000 */
[----:B------:R-:W-:Y:S05]  /*0950*/  @!P0 BRA `(.L_x_161) ;  /* 0x0000000400088947 */ /* 0x000fea0003800000 */
[----:B-----5:R-:W0:Y:S01]  /*0960*/  MUFU.RCP R7, R6 ;  /* 0x0000000600077308 */ /* 0x020e220000001000 */
        /* <DEDUP_REMOVED lines=11> */
[----:B------:R-:W-:Y:S05]  /*0a20*/  CALL.REL.NOINC `($__internal_8_$__cuda_sm3x_div_rn_noftz_f32_slowpath) ;  /* 0x0000002400bc7944 */ /* 0x000fea0003c00000 */
[----:B------:R-:W-:-:S07]  /*0a30*/  MOV R10, R0 ;  /* 0x00000000000a7202 */ /* 0x000fce0000000f00 */
.L_x_169:
[----:B------:R-:W-:Y:S05]  /*0a40*/  BSYNC.RECONVERGENT B2 ;  /* 0x0000000000027941 */ /* 0x000fea0003800200 */
.L_x_168:
[----:B------:R-:W-:Y:S05]  /*0a50*/  BRA `(.L_x_161) ;  /* 0x0000000000c87947 */ /* 0x000fea0003800000 */
.L_x_167:
        /* <DEDUP_REMOVED lines=17> */
[----:B------:R-:W-:Y:S05]  /*0b70*/  CALL.REL.NOINC `($__internal_8_$__cuda_sm3x_div_rn_noftz_f32_slowpath) ;  /* 0x0000002400687944 */ /* 0x000fea0003c00000 */
[----:B------:R-:W-:-:S07]  /*0b80*/  MOV R4, R0 ;  /* 0x0000000000047202 */ /* 0x000fce0000000f00 */
.L_x_172:
[----:B------:R-:W-:Y:S05]  /*0b90*/  BSYNC.RECONVERGENT B2 ;  /* 0x0000000000027941 */ /* 0x000fea0003800200 */
.L_x_171:
[----:B------:R-:W0:Y:S01]  /*0ba0*/  LDCU UR4, c[0x3][0x50] ;  /* 0x00c00a00ff0477ac */ /* 0x000e220008000800 */
[----:B------:R-:W-:Y:S01]  /*0bb0*/  IMAD.MOV.U32 R5, RZ, RZ, R6 ;  /* 0x000000ffff057224 */ /* 0x000fe200078e0006 */
[----:B0-----:R-:W-:Y:S01]  /*0bc0*/  MOV R10, UR4 ;  /* 0x00000004000a7c02 */ /* 0x001fe20008000f00 */
[----:B------:R-:W-:Y:S06]  /*0bd0*/  BRA `(.L_x_161) ;  /* 0x0000000000687947 */ /* 0x000fec0003800000 */
.L_x_170:
        /* <DEDUP_REMOVED lines=21> */
[----:B------:R-:W-:-:S07]  /*0d30*/  IMAD.MOV.U32 R4, RZ, RZ, R0 ;  /* 0x000000ffff047224 */ /* 0x000fce00078e0000 */
.L_x_174:
[----:B------:R-:W-:Y:S05]  /*0d40*/  BSYNC.RECONVERGENT B2 ;  /* 0x0000000000027941 */ /* 0x000fea0003800200 */
.L_x_173:
[----:B------:R-:W0:Y:S01]  /*0d50*/  LDCU UR4, c[0x3][0x50] ;  /* 0x00c00a00ff0477ac */ /* 0x000e220008000800 */
[----:B------:R-:W-:Y:S01]  /*0d60*/  MOV R5, R6 ;  /* 0x0000000600057202 */ /* 0x000fe20000000f00 */
[----:B0-----:R-:W-:-:S07]  /*0d70*/  IMAD.U32 R10, RZ, RZ, UR4 ;  /* 0x00000004ff0a7e24 */ /* 0x001fce000f8e00ff */
.L_x_161:
        /* <DEDUP_REMOVED lines=10> */
[----:B-----5:R-:W-:Y:S05]  /*0e20*/  CALL.REL.NOINC `($__internal_6_$__cuda_sm20_rcp_rn_f32_slowpath) ;  /* 0x0000001800ac7944 */ /* 0x020fea0003c00000 */
[----:B------:R-:W-:Y:S01]  /*0e30*/  MOV R7, R6 ;  /* 0x0000000600077202 */ /* 0x000fe20000000f00 */
[----:B------:R-:W-:Y:S06]  /*0e40*/  BRA `(.L_x_179) ;  /* 0x0000000000107947 */ /* 0x000fec0003800000 */
.L_x_178:
[----:B------:R-:W0:Y:S02]  /*0e50*/  MUFU.RCP R7, R10 ;  /* 0x0000000a00077308 */ /* 0x000e240000001000 */
[----:B0-----:R-:W-:-:S04]  /*0e60*/  FFMA R0, R7, R10, -1 ;  /* 0xbf80000007007423 */ /* 0x001fc8000000000a */
[----:B------:R-:W-:-:S04]  /*0e70*/  FADD.FTZ R0, -R0, -RZ ;  /* 0x800000ff00007221 */ /* 0x000fc80000010100 */
[----:B------:R-:W-:-:S07]  /*0e80*/  FFMA R7, R7, R0, R7 ;  /* 0x0000000007077223 */ /* 0x000fce0000000007 */
.L_x_179:
[----:B------:R-:W-:Y:S05]  /*0e90*/  BSYNC.RECONVERGENT B0 ;  /* 0x0000000000007941 */ /* 0x000fea0003800200 */
.L_x_177:
        /* <DEDUP_REMOVED lines=8> */
[----:B-----5:R-:W-:-:S04]  /*0f20*/  FFMA R6, -R22, R9, R7 ;  /* 0x0000000916067223 */ /* 0x020fc80000000107 */
[----:B------:R-:W-:Y:S01]  /*0f30*/  FFMA R6, R0, R6, R9 ;  /* 0x0000000600067223 */ /* 0x000fe20000000009 */
[----:B-1----:R-:W-:Y:S06]  /*0f40*/  @!P0 BRA `(.L_x_180) ;  /* 0x0000000000108947 */ /* 0x002fec0003800000 */
[----:B------:R-:W-:Y:S01]  /*0f50*/  IMAD.MOV.U32 R0, RZ, RZ, R7 ;  /* 0x000000ffff007224 */ /* 0x000fe200078e0007 */
[----:B------:R-:W-:-:S07]  /*0f60*/  MOV R11, 0xf80 ;  /* 0x00000f80000b7802 */ /* 0x000fce0000000f00 */
[----:B------:R-:W-:Y:S05]  /*0f70*/  CALL.REL.NOINC `($__internal_8_$__cuda_sm3x_div_rn_noftz_f32_slowpath) ;  /* 0x0000002000687944 */ /* 0x000fea0003c00000 */
[----:B------:R-:W-:-:S07]  /*0f80*/  MOV R6, R0 ;  /* 0x0000000000067202 */ /* 0x000fce0000000f00 */
.L_x_180:
[----:B------:R-:W-:Y:S05]  /*0f90*/  BSYNC.RECONVERGENT B3 ;  /* 0x0000000000037941 */ /* 0x000fea0003800200 */
.L_x_176:
[----:B------:R-:W-:Y:S05]  /*0fa0*/  BSYNC.RECONVERGENT B2 ;  /* 0x0000000000027941 */ /* 0x000fea0003800200 */
.L_x_175:
        /* <DEDUP_REMOVED lines=10> */
[----:B-----5:R-:W-:Y:S05]  /*1050*/  CALL.REL.NOINC `($__internal_6_$__cuda_sm20_rcp_rn_f32_slowpath) ;  /* 0x0000001800207944 */ /* 0x020fea0003c00000 */
[----:B------:R-:W-:Y:S01]  /*1060*/  IMAD.MOV.U32 R7, RZ, RZ, R6 ;  /* 0x000000ffff077224 */ /* 0x000fe200078e0006 */
[----:B------:R-:W-:Y:S06]  /*1070*/  BRA `(.L_x_185) ;  /* 0x0000000000107947 */ /* 0x000fec0003800000 */
.L_x_184:
[----:B------:R-:W0:Y:S02]  /*1080*/  MUFU.RCP R7, R4 ;  /* 0x0000000400077308 */ /* 0x000e240000001000 */
[----:B0-----:R-:W-:-:S04]  /*1090*/  FFMA R0, R7, R4, -1 ;  /* 0xbf80000007007423 */ /* 0x001fc80000000004 */
[----:B------:R-:W-:-:S04]  /*10a0*/  FADD.FTZ R0, -R0, -RZ ;  /* 0x800000ff00007221 */ /* 0x000fc80000010100 */
[----:B------:R-:W-:-:S07]  /*10b0*/  FFMA R7, R7, R0, R7 ;  /* 0x0000000007077223 */ /* 0x000fce0000000007 */
.L_x_185:
[----:B------:R-:W-:Y:S05]  /*10c0*/  BSYNC.RECONVERGENT B0 ;  /* 0x0000000000007941 */ /* 0x000fea0003800200 */
.L_x_183:
        /* <DEDUP_REMOVED lines=8> */
[----:B------:R-:W-:Y:S05]  /*1150*/  BRA `(.L_x_188) ;  /* 0x0000000000107947 */ /* 0x000fea0003800000 */
.L_x_187:
[----:B-----5:R-:W0:Y:S02]  /*1160*/  MUFU.RCP R6, R5 ;  /* 0x0000000500067308 */ /* 0x020e240000001000 */
[----:B0-----:R-:W-:-:S04]  /*1170*/  FFMA R0, R6, R5, -1 ;  /* 0xbf80000006007423 */ /* 0x001fc80000000005 */
[----:B------:R-:W-:-:S04]  /*1180*/  FADD.FTZ R9, -R0, -RZ ;  /* 0x800000ff00097221 */ /* 0x000fc80000010100 */
[----:B------:R-:W-:-:S07]  /*1190*/  FFMA R6, R6, R9, R6 ;  /* 0x0000000906067223 */ /* 0x000fce0000000006 */
.L_x_188:
[----:B------:R-:W-:Y:S05]  /*11a0*/  BSYNC.RECONVERGENT B0 ;  /* 0x0000000000007941 */ /* 0x000fea0003800200 */
.L_x_186:
        /* <DEDUP_REMOVED lines=15> */
[----:B------:R-:W-:Y:S05]  /*12a0*/  CALL.REL.NOINC `($__internal_8_$__cuda_sm3x_div_rn_noftz_f32_slowpath) ;  /* 0x0000001c009c7944 */ /* 0x000fea0003c00000 */
[----:B------:R-:W-:-:S07]  /*12b0*/  IMAD.MOV.U32 R6, RZ, RZ, R0 ;  /* 0x000000ffff067224 */ /* 0x000fce00078e0000 */
.L_x_191:
[----:B------:R-:W-:Y:S05]  /*12c0*/  BSYNC.RECONVERGENT B3 ;  /* 0x0000000000037941 */ /* 0x000fea0003800200 */
.L_x_190:
[----:B------:R-:W-:Y:S05]  /*12d0*/  BRA `(.L_x_182) ;  /* 0x0000000000407947 */ /* 0x000fea0003800000 */
.L_x_189:
        /* <DEDUP_REMOVED lines=14> */
.L_x_193:
[----:B------:R-:W-:Y:S05]  /*13c0*/  BSYNC.RECONVERGENT B3 ;  /* 0x0000000000037941 */ /* 0x000fea0003800200 */
.L_x_192:
[----:B------:R-:W-:-:S07]  /*13d0*/  IMAD.MOV.U32 R6, RZ, RZ, R0 ;  /* 0x000000ffff067224 */ /* 0x000fce00078e0000 */
.L_x_182:
[----:B------:R-:W-:Y:S05]  /*13e0*/  BSYNC.RECONVERGENT B2 ;  /* 0x0000000000027941 */ /* 0x000fea0003800200 */
.L_x_181:
[----:B------:R-:W-:Y:S01]  /*13f0*/  FSETP.NEU.AND P0, PT, R10, RZ, PT ;  /* 0x000000ff0a00720b */ /* 0x000fe20003f0d000 */
[----:B------:R-:W-:Y:S01]  /*1400*/  BSSY.RECONVERGENT B2, `(.L_x_194) ;  /* 0x000004d000027945 */ /* 0x000fe20003800200 */
[----:B-----5:R-:W-:Y:S01]  /*1410*/  MOV R7, R15 ;  /* 0x0000000f00077202 */ /* 0x020fe20000000f00 */
[----:B------:R-:W-:Y:S01]  /*1420*/  IMAD.MOV.U32 R8, RZ, RZ, R14 ;  /* 0x000000ffff087224 */ /* 0x000fe200078e000e */
[----:B------:R-:W-:Y:S01]  /*1430*/  MOV R9, R17 ;  /* 0x0000001100097202 */ /* 0x000fe20000000f00 */
[----:B------:R-:W-:-:S08]  /*1440*/  IMAD.MOV.U32 R20, RZ, RZ, R16 ;  /* 0x000000ffff147224 */ /* 0x000fd000078e0010 */
[----:B------:R-:W-:Y:S05]  /*1450*/  @!P0 BRA `(.L_x_195) ;  /* 0x00000004001c8947 */ /* 0x000fea0003800000 */
[----:B------:R-:W-:Y:S01]  /*1460*/  SHF.R.U32.HI R0, RZ, 0x2, R19 ;  /* 0x00000002ff007819 */ /* 0x000fe20000011613 */
[----:B------:R-:W-:Y:S01]  /*1470*/  HFMA2 R9, -RZ, RZ, 0.1171875, 0 ;  /* 0x2f800000ff097431 */ /* 0x000fe200000001ff */
[----:B------:R-:W-:Y:S01]  /*1480*/  SHF.L.U32 R8, R15, 0x4, RZ ;  /* 0x000000040f087819 */ /* 0x000fe200000006ff */
[----:B------:R-:W-:Y:S01]  /*1490*/  IMAD.MOV.U32 R11, RZ, RZ, 0x3e055027 ;  /* 0x3e055027ff0b7424 */ /* 0x000fe200078e00ff */
[----:B------:R-:W-:Y:S01]  /*14a0*/  LOP3.LUT R0, R0, R19, RZ, 0x3c, !PT ;  /* 0x0000001300007212 */ /* 0x000fe200078e3cff */
[----:B------:R-:W-:Y:S01]  /*14b0*/  BSSY.RECONVERGENT B3, `(.L_x_196) ;  /* 0x000002d000037945 */ /* 0x000fe20003800200 */
[----:B------:R-:W-:-:S03]  /*14c0*/  IADD3 R18, PT, PT, R18, 0x587c5, RZ ;  /* 0x000587c512127810 */ /* 0x000fc60007ffe0ff */
[----:B------:R-:W-:-:S05]  /*14d0*/  IMAD.SHL.U32 R7, R0, 0x2, RZ ;  /* 0x0000000200077824 */ /* 0x000fca00078e00ff */
[----:B------:R-:W-:-:S04]  /*14e0*/  LOP3.LUT R7, R15, R8, R7, 0x96, !PT ;  /* 0x000000080f077212 */ /* 0x000fc800078e9607 */
[----:B------:R-:W-:-:S05]  /*14f0*/  LOP3.LUT R7, R7, R0, RZ, 0x3c, !PT ;  /* 0x0000000007077212 */ /* 0x000fca00078e3cff */
[----:B------:R-:W-:-:S05]  /*1500*/  IMAD.IADD R0, R7, 0x1, R18 ;  /* 0x0000000107007824 */ /* 0x000fca00078e0212 */
[----:B------:R-:W-:-:S05]  /*1510*/  I2FP.F32.U32 R0, R0 ;  /* 0x0000000000007245 */ /* 0x000fca0000201000 */
[----:B------:R-:W-:-:S05]  /*1520*/  FFMA R0, R0, R9, 1.1641532182693481445e-10 ;  /* 0x2f00000000007423 */ /* 0x000fca0000000009 */
[----:B------:R-:W-:-:S13]  /*1530*/  FSETP.GEU.AND P0, PT, R0, 1.175494350822287508e-38, PT ;  /* 0x008000000000780b */ /* 0x000fda0003f0e000 */
[----:B------:R-:W-:-:S04]  /*1540*/  @!P0 FMUL R0, R0, 8388608 ;  /* 0x4b00000000008820 */ /* 0x000fc80000400000 */
[----:B------:R-:W-:-:S05]  /*1550*/  VIADD R9, R0, 0xc0d55555 ;  /* 0xc0d5555500097836 */ /* 0x000fca0000000000 */
[----:B------:R-:W-:-:S04]  /*1560*/  LOP3.LUT R9, R9, 0xff800000, RZ, 0xc0, !PT ;  /* 0xff80000009097812 */ /* 0x000fc800078ec0ff */
[-C--:B------:R-:W-:Y:S02]  /*1570*/  IADD3 R8, PT, PT, R0, -R9.reuse, RZ ;  /* 0x8000000900087210 */ /* 0x080fe40007ffe0ff */
[----:B------:R-:W-:Y:S02]  /*1580*/  I2FP.F32.S32 R20, R9 ;  /* 0x0000000900147245 */ /* 0x000fe40000201400 */
[----:B------:R-:W-:Y:S01]  /*1590*/  MOV R9, 0x7f800000 ;  /* 0x7f80000000097802 */ /* 0x000fe20000000f00 */
[----:B------:R-:W-:-:S04]  /*15a0*/  FADD R8, R8, -1 ;  /* 0xbf80000008087421 */ /* 0x000fc80000000000 */
[----:B------:R-:W-:-:S04]  /*15b0*/  FFMA R11, R8, -R11, 0.14084610342979431152 ;  /* 0x3e1039f6080b7423 */ /* 0x000fc8000000080b */
[----:B------:R-:W-:-:S04]  /*15c0*/  FFMA R11, R8, R11, -0.12148627638816833496 ;  /* 0xbdf8cdcc080b7423 */ /* 0x000fc8000000000b */
[----:B------:R-:W-:-:S04]  /*15d0*/  FFMA R11, R8, R11, 0.13980610668659210205 ;  /* 0x3e0f2955080b7423 */ /* 0x000fc8000000000b */
[----:B------:R-:W-:-:S04]  /*15e0*/  FFMA R11, R8, R11, -0.16684235632419586182 ;  /* 0xbe2ad8b9080b7423 */ /* 0x000fc8000000000b */
[----:B------:R-:W-:-:S04]  /*15f0*/  FFMA R11, R8, R11, 0.20012299716472625732 ;  /* 0x3e4ced0b080b7423 */ /* 0x000fc8000000000b */
[----:B------:R-:W-:-:S04]  /*1600*/  FFMA R11, R8, R11, -0.24999669194221496582 ;  /* 0xbe7fff22080b7423 */ /* 0x000fc8000000000b */
[C---:B------:R-:W-:Y:S02]  /*1610*/  FFMA R19, R8.reuse, R11, 0.33333182334899902344 ;  /* 0x3eaaaa7808137423 */ /* 0x040fe4000000000b */
[----:B------:R-:W0:Y:S02]  /*1620*/  MUFU.RCP R11, R10 ;  /* 0x0000000a000b7308 */ /* 0x000e240000001000 */
[----:B------:R-:W-:Y:S01]  /*1630*/  FFMA R21, R8, R19, -0.5 ;  /* 0xbf00000008157423 */ /* 0x000fe20000000013 */
[----:B------:R-:W-:Y:S02]  /*1640*/  FSEL R19, RZ, -23, P0 ;  /* 0xc1b80000ff137808 */ /* 0x000fe40000000000 */
[----:B------:R-:W-:Y:S01]  /*1650*/  ISETP.GT.U32.AND P0, PT, R0, 0x7f7fffff, PT ;  /* 0x7f7fffff0000780c */ /* 0x000fe20003f04070 */
[----:B------:R-:W-:Y:S02]  /*1660*/  FMUL R21, R8, R21 ;  /* 0x0000001508157220 */ /* 0x000fe40000400000 */
[----:B------:R-:W-:-:S02]  /*1670*/  FFMA R19, R20, 1.1920928955078125e-07, R19 ;  /* 0x3400000014137823 */ /* 0x000fc40000000013 */
[----:B------:R-:W-:-:S04]  /*1680*/  FFMA R8, R8, R21, R8 ;  /* 0x0000001508087223 */ /* 0x000fc80000000008 */
[----:B------:R-:W-:Y:S01]  /*1690*/  FFMA R8, R19, 0.69314718246459960938, R8 ;  /* 0x3f31721813087823 */ /* 0x000fe20000000008 */
[----:B0-----:R-:W-:-:S03]  /*16a0*/  FFMA R20, R11, -R10, 1 ;  /* 0x3f8000000b147423 */ /* 0x001fc6000000080a */
[C---:B------:R-:W-:Y:S01]  /*16b0*/  @P0 FFMA R8, R0.reuse, R9, +INF ;  /* 0x7f80000000080423 */ /* 0x040fe20000000009 */
[----:B------:R-:W-:Y:S01]  /*16c0*/  FSETP.NEU.AND P0, PT, R0, RZ, PT ;  /* 0x000000ff0000720b */ /* 0x000fe20003f0d000 */
[----:B------:R-:W-:-:S03]  /*16d0*/  FFMA R11, R11, R20, R11 ;  /* 0x000000140b0b7223 */ /* 0x000fc6000000000b */
[----:B------:R-:W-:-:S05]  /*16e0*/  FSEL R0, -R8, +INF , P0 ;  /* 0x7f80000008007808 */ /* 0x000fca0000000100 */
[----:B------:R-:W-:-:S03]  /*16f0*/  FFMA R9, R0, R11, RZ ;  /* 0x0000000b00097223 */ /* 0x000fc600000000ff */
[----:B------:R-:W0:Y:S01]  /*1700*/  FCHK P0, R0, R10 ;  /* 0x0000000a00007302 */ /* 0x000e220000000000 */
[----:B------:R-:W-:-:S04]  /*1710*/  FFMA R8, R9, -R10, R0 ;  /* 0x8000000a09087223 */ /* 0x000fc80000000000 */
[----:B------:R-:W-:Y:S01]  /*1720*/  FFMA R9, R11, R8, R9 ;  /* 0x000000080b097223 */ /* 0x000fe20000000009 */
[----:B0-----:R-:W-:Y:S06]  /*1730*/  @!P0 BRA `(.L_x_197) ;  /* 0x0000000000108947 */ /* 0x001fec0003800000 */
[----:B------:R-:W-:Y:S01]  /*1740*/  IMAD.MOV.U32 R22, RZ, RZ, R10 ;  /* 0x000000ffff167224 */ /* 0x000fe200078e000a */
[----:B------:R-:W-:-:S07]  /*1750*/  MOV R11, 0x1770 ;  /* 0x00001770000b7802 */ /* 0x000fce0000000f00 */
[----:B------:R-:W-:Y:S05]  /*1760*/  CALL.REL.NOINC `($__internal_8_$__cuda_sm3x_div_rn_noftz_f32_slowpath) ;  /* 0x00000018006c7944 */ /* 0x000fea0003c00000 */
[----:B------:R-:W-:-:S07]  /*1770*/  MOV R9, R0 ;  /* 0x0000000000097202 */ /* 0x000fce0000000f00 */
.L_x_197:
[----:B------:R-:W-:Y:S05]  /*1780*/  BSYNC.RECONVERGENT B3 ;  /* 0x0000000000037941 */ /* 0x000fea0003800200 */
.L_x_196:
        /* <DEDUP_REMOVED lines=9> */
[----:B------:R-:W-:Y:S01]  /*1820*/  IMAD.MOV.U32 R0, RZ, RZ, R9 ;  /* 0x000000ffff007224 */ /* 0x000fe200078e0009 */
[----:B------:R-:W-:Y:S02]  /*1830*/  MOV R22, R6 ;  /* 0x0000000600167202 */ /* 0x000fe40000000f00 */
[----:B------:R-:W-:-:S07]  /*1840*/  MOV R11, 0x1860 ;  /* 0x00001860000b7802 */ /* 0x000fce0000000f00 */
[----:B------:R-:W-:Y:S05]  /*1850*/  CALL.REL.NOINC `($__internal_8_$__cuda_sm3x_div_rn_noftz_f32_slowpath) ;  /* 0x0000001800307944 */ /* 0x000fea0003c00000 */
.L_x_199:
[----:B------:R-:W-:Y:S05]  /*1860*/  BSYNC.RECONVERGENT B3 ;  /* 0x0000000000037941 */ /* 0x000fea0003800200 */
.L_x_198:
[----:B------:R-:W-:Y:S01]  /*1870*/  FADD R0, R0, 0.5 ;  /* 0x3f00000000007421 */ /* 0x000fe20000000000 */
[----:B------:R-:W-:Y:S01]  /*1880*/  IMAD.MOV.U32 R8, RZ, RZ, R15 ;  /* 0x000000ffff087224 */ /* 0x000fe200078e000f */
[----:B------:R-:W-:Y:S01]  /*1890*/  MOV R9, R14 ;  /* 0x0000000e00097202 */ /* 0x000fe20000000f00 */
[----:B------:R-:W-:Y:S01]  /*18a0*/  IMAD.MOV.U32 R20, RZ, RZ, R17 ;  /* 0x000000ffff147224 */ /* 0x000fe200078e0011 */
[----:B------:R0:W1:Y:S01]  /*18b0*/  F2I.FLOOR.NTZ R10, R0 ;  /* 0x00000000000a7305 */ /* 0x0000620000207100 */
[----:B------:R-:W-:-:S07]  /*18c0*/  MOV R19, R16 ;  /* 0x0000001000137202 */ /* 0x000fce0000000f00 */
.L_x_195:
[----:B------:R-:W-:Y:S05]  /*18d0*/  BSYNC.RECONVERGENT B2 ;  /* 0x0000000000027941 */ /* 0x000fea0003800200 */
.L_x_194:
[----:B------:R-:W-:Y:S01]  /*18e0*/  FSETP.NEU.AND P0, PT, R4, RZ, PT ;  /* 0x000000ff0400720b */ /* 0x000fe20003f0d000 */
[----:B------:R-:W-:Y:S01]  /*18f0*/  BSSY.RECONVERGENT B2, `(.L_x_200) ;  /* 0x000009e000027945 */ /* 0x000fe20003800200 */
[----:B------:R-:W-:Y:S01]  /*1900*/  IMAD.MOV.U32 R15, RZ, RZ, R7 ;  /* 0x000000ffff0f7224 */ /* 0x000fe200078e0007 */
[----:B------:R-:W-:Y:S01]  /*1910*/  MOV R14, R8 ;  /* 0x00000008000e7202 */ /* 0x000fe20000000f00 */
[----:B------:R-:W-:-:S09]  /*1920*/  IMAD.MOV.U32 R21, RZ, RZ, R9 ;  /* 0x000000ffff157224 */ /* 0x000fd200078e0009 */
[----:B------:R-:W-:Y:S05]  /*1930*/  @!P0 BRA `(.L_x_201) ;  /* 0x0000000800648947 */ /* 0x000fea0003800000 */
[----:B0-----:R-:W-:-:S04]  /*1940*/  SHF.R.U32.HI R0, RZ, 0x2, R19 ;  /* 0x00000002ff007819 */ /* 0x001fc80000011613 */
[----:B------:R-:W-:Y:S02]  /*1950*/  LOP3.LUT R11, R0, R19, RZ, 0x3c, !PT ;  /* 0x00000013000b7212 */ /* 0x000fe400078e3cff */
[----:B------:R-:W-:-:S03]  /*1960*/  SHF.L.U32 R0, R7, 0x4, RZ ;  /* 0x0000000407007819 */ /* 0x000fc600000006ff */
[----:B------:R-:W-:-:S05]  /*1970*/  IMAD.SHL.U32 R14, R11, 0x2, RZ ;  /* 0x000000020b0e7824 */ /* 0x000fca00078e00ff */
[----:B------:R-:W-:-:S04]  /*1980*/  LOP3.LUT R0, R7, R0, R14, 0x96, !PT ;  /* 0x0000000007007212 */ /* 0x000fc800078e960e */
[----:B------:R-:W-:Y:S01]  /*1990*/  LOP3.LUT R14, R0, R11, RZ, 0x3c, !PT ;  /* 0x0000000b000e7212 */ /* 0x000fe200078e3cff */
[----:B------:R-:W-:-:S03]  /*19a0*/  HFMA2 R0, -RZ, RZ, 0.1171875, 0 ;  /* 0x2f800000ff007431 */ /* 0x000fc600000001ff */
[----:B------:R-:W-:-:S04]  /*19b0*/  IADD3 R11, PT, PT, R18, 0x587c5, R14 ;  /* 0x000587c5120b7810 */ /* 0x000fc80007ffe00e */
[----:B------:R-:W-:-:S05]  /*19c0*/  I2FP.F32.U32 R11, R11 ;  /* 0x0000000b000b7245 */ /* 0x000fca0000201000 */
[----:B------:R-:W-:-:S05]  /*19d0*/  FFMA R11, R11, R0, 1.1641532182693481445e-10 ;  /* 0x2f0000000b0b7423 */ /* 0x000fca0000000000 */
[----:B------:R-:W-:-:S13]  /*19e0*/  FSETP.GEU.AND P0, PT, R11, 0.5, PT ;  /* 0x3f0000000b00780b */ /* 0x000fda0003f0e000 */
[----:B------:R-:W-:Y:S05]  /*19f0*/  @P0 BRA `(.L_x_202) ;  /* 0x00000004001c0947 */ /* 0x000fea0003800000 */
[----:B------:R-:W-:Y:S01]  /*1a00*/  SHF.R.U32.HI R5, RZ, 0x2, R20 ;  /* 0x00000002ff057819 */ /* 0x000fe20000011614 */
[----:B------:R-:W-:Y:S01]  /*1a10*/  IMAD.SHL.U32 R16, R14, 0x10, RZ ;  /* 0x000000100e107824 */ /* 0x000fe200078e00ff */
[----:B------:R-:W0:Y:S01]  /*1a20*/  MUFU.RCP R17, R4 ;  /* 0x0000000400117308 */ /* 0x000e220000001000 */
[----:B------:R-:W-:Y:S01]  /*1a30*/  VIADD R18, R18, 0xb0f8a ;  /* 0x000b0f8a12127836 */ /* 0x000fe20000000000 */
[----:B------:R-:W-:Y:S01]  /*1a40*/  LOP3.LUT R5, R5, R20, RZ, 0x3c, !PT ;  /* 0x0000001405057212 */ /* 0x000fe200078e3cff */
[----:B------:R-:W-:Y:S03]  /*1a50*/  BSSY.RECONVERGENT B3, `(.L_x_203) ;  /* 0x000002c000037945 */ /* 0x000fe60003800200 */
        /* <DEDUP_REMOVED lines=8> */
[----:B------:R-:W-:-:S04]  /*1ae0*/  @!P0 FMUL R0, R0, 8388608 ;  /* 0x4b00000000008820 */ /* 0x000fc80000400000 */
[----:B------:R-:W-:-:S05]  /*1af0*/  VIADD R11, R0, 0xc0d55555 ;  /* 0xc0d55555000b7836 */ /* 0x000fca0000000000 */
[----:B------:R-:W-:-:S04]  /*1b00*/  LOP3.LUT R11, R11, 0xff800000, RZ, 0xc0, !PT ;  /* 0xff8000000b0b7812 */ /* 0x000fc800078ec0ff */
[-C--:B------:R-:W-:Y:S02]  /*1b10*/  IADD3 R5, PT, PT, R0, -R11.reuse, RZ ;  /* 0x8000000b00057210 */ /* 0x080fe40007ffe0ff */
[----:B------:R-:W-:-:S03]  /*1b20*/  I2FP.F32.S32 R11, R11 ;  /* 0x0000000b000b7245 */ /* 0x000fc60000201400 */
        /* <DEDUP_REMOVED lines=9> */
[----:B------:R-:W-:Y:S02]  /*1bc0*/  FSEL R16, RZ, -23, P0 ;  /* 0xc1b80000ff107808 */ /* 0x000fe40000000000 */
[----:B------:R-:W-:Y:S01]  /*1bd0*/  ISETP.GT.U32.AND P0, PT, R0, 0x7f7fffff, PT ;  /* 0x7f7fffff0000780c */ /* 0x000fe20003f04070 */
[----:B------:R-:W-:Y:S02]  /*1be0*/  FMUL R20, R5, R20 ;  /* 0x0000001405147220 */ /* 0x000fe40000400000 */
[----:B------:R-:W-:Y:S01]  /*1bf0*/  FFMA R11, R11, 1.1920928955078125e-07, R16 ;  /* 0x340000000b0b7823 */ /* 0x000fe20000000010 */
[----:B0-----:R-:W-:Y:S01]  /*1c00*/  FFMA R16, R17, -R4, 1 ;  /* 0x3f80000011107423 */ /* 0x001fe20000000804 */
[----:B------:R-:W-:Y:S01]  /*1c10*/  FFMA R20, R5, R20, R5 ;  /* 0x0000001405147223 */ /* 0x000fe20000000005 */
[----:B------:R-:W-:Y:S02]  /*1c20*/  MOV R5, 0x7f800000 ;  /* 0x7f80000000057802 */ /* 0x000fe40000000f00 */
[----:B------:R-:W-:Y:S01]  /*1c30*/  FFMA R17, R17, R16, R17 ;  /* 0x0000001011117223 */ /* 0x000fe20000000011 */
[----:B------:R-:W-:-:S04]  /*1c40*/  FFMA R11, R11, 0.69314718246459960938, R20 ;  /* 0x3f3172180b0b7823 */ /* 0x000fc80000000014 */
[C---:B------:R-:W-:Y:S01]  /*1c50*/  @P0 FFMA R11, R0.reuse, R5, +INF ;  /* 0x7f800000000b0423 */ /* 0x040fe20000000005 */
[----:B------:R-:W-:-:S04]  /*1c60*/  FSETP.NEU.AND P0, PT, R0, RZ, PT ;  /* 0x000000ff0000720b */ /* 0x000fc80003f0d000 */
        /* <DEDUP_REMOVED lines=8> */
[----:B-1----:R-:W-:Y:S05]  /*1cf0*/  CALL.REL.NOINC `($__internal_8_$__cuda_sm3x_div_rn_noftz_f32_slowpath) ;  /* 0x0000001400087944 */ /* 0x002fea0003c00000 */
[----:B------:R-:W-:-:S07]  /*1d00*/  MOV R5, R0 ;  /* 0x0000000000057202 */ /* 0x000fce0000000f00 */
.L_x_204:
[----:B------:R-:W-:Y:S05]  /*1d10*/  BSYNC.RECONVERGENT B3 ;  /* 0x0000000000037941 */ /* 0x000fea0003800200 */
.L_x_203:
        /* <DEDUP_REMOVED lines=9> */
[----:B------:R-:W-:Y:S01]  /*1db0*/  IMAD.MOV.U32 R0, RZ, RZ, R5 ;  /* 0x000000ffff007224 */ /* 0x000fe200078e0005 */
[----:B------:R-:W-:Y:S02]  /*1dc0*/  MOV R22, R6 ;  /* 0x0000000600167202 */ /* 0x000fe40000000f00 */
[----:B------:R-:W-:-:S07]  /*1dd0*/  MOV R11, 0x1df0 ;  /* 0x00001df0000b7802 */ /* 0x000fce0000000f00 */
[----:B-1----:R-:W-:Y:S05]  /*1de0*/  CALL.REL.NOINC `($__internal_8_$__cuda_sm3x_div_rn_noftz_f32_slowpath) ;  /* 0x0000001000cc7944 */ /* 0x002fea0003c00000 */
.L_x_206:
[----:B------:R-:W-:Y:S05]  /*1df0*/  BSYNC.RECONVERGENT B3 ;  /* 0x0000000000037941 */ /* 0x000fea0003800200 */
.L_x_205:
[----:B------:R-:W-:Y:S01]  /*1e00*/  FADD R0, R0, 0.5 ;  /* 0x3f00000000007421 */ /* 0x000fe20000000000 */
[----:B------:R-:W-:Y:S01]  /*1e10*/  IMAD.MOV.U32 R17, RZ, RZ, RZ ;  /* 0x000000ffff117224 */ /* 0x000fe200078e00ff */
[----:B------:R-:W-:Y:S01]  /*1e20*/  MOV R21, R7 ;  /* 0x0000000700157202 */ /* 0x000fe20000000f00 */
[----:B------:R-:W-:Y:S01]  /*1e30*/  IMAD.MOV.U32 R20, RZ, RZ, R8 ;  /* 0x000000ffff147224 */ /* 0x000fe200078e0008 */
[----:B------:R4:W0:Y:S01]  /*1e40*/  F2I.FLOOR.NTZ R11, R0 ;  /* 0x00000000000b7305 */ /* 0x0008220000207100 */
[----:B------:R-:W-:Y:S01]  /*1e50*/  MOV R19, R9 ;  /* 0x0000000900137202 */ /* 0x000fe20000000f00 */
[----:B------:R-:W-:Y:S06]  /*1e60*/  BRA `(.L_x_201) ;  /* 0x0000000400187947 */ /* 0x000fec0003800000 */
.L_x_202:
[----:B------:R-:W-:Y:S01]  /*1e70*/  SHF.R.U32.HI R11, RZ, 0x2, R20 ;  /* 0x00000002ff0b7819 */ /* 0x000fe20000011614 */
[----:B------:R-:W-:Y:S01]  /*1e80*/  IMAD.SHL.U32 R4, R14, 0x10, RZ ;  /* 0x000000100e047824 */ /* 0x000fe200078e00ff */
[----:B------:R-:W0:Y:S01]  /*1e90*/  MUFU.RCP R16, R5 ;  /* 0x0000000500107308 */ /* 0x000e220000001000 */
[----:B------:R-:W-:Y:S01]  /*1ea0*/  VIADD R18, R18, 0xb0f8a ;  /* 0x000b0f8a12127836 */ /* 0x000fe20000000000 */
[----:B------:R-:W-:Y:S01]  /*1eb0*/  LOP3.LUT R11, R11, R20, RZ, 0x3c, !PT ;  /* 0x000000140b0b7212 */ /* 0x000fe200078e3cff */
[----:B------:R-:W-:Y:S01]  /*1ec0*/  IMAD.MOV.U32 R17, RZ, RZ, 0x3e055027 ;  /* 0x3e055027ff117424 */ /* 0x000fe200078e00ff */
[----:B------:R-:W-:Y:S02]  /*1ed0*/  BSSY.RECONVERGENT B3, `(.L_x_207) ;  /* 0x000002b000037945 */ /* 0x000fe40003800200 */
[----:B------:R-:W-:-:S04]  /*1ee0*/  SHF.L.U32 R15, R11, 0x1, RZ ;  /* 0x000000010b0f7819 */ /* 0x000fc800000006ff */
[----:B------:R-:W-:-:S04]  /*1ef0*/  LOP3.LUT R15, R11, R15, R4, 0x96, !PT ;  /* 0x0000000f0b0f7212 */ /* 0x000fc800078e9604 */
        /* <DEDUP_REMOVED lines=20> */
[----:B------:R-:W-:Y:S02]  /*2040*/  FSEL R17, RZ, -23, P0 ;  /* 0xc1b80000ff117808 */ /* 0x000fe40000000000 */
[----:B------:R-:W-:Y:S01]  /*2050*/  ISETP.GT.U32.AND P0, PT, R0, 0x7f7fffff, PT ;  /* 0x7f7fffff0000780c */ /* 0x000fe20003f04070 */
[----:B------:R-:W-:Y:S02]  /*2060*/  FMUL R19, R4, R19 ;  /* 0x0000001304137220 */ /* 0x000fe40000400000 */
[----:B------:R-:W-:Y:S02]  /*2070*/  FFMA R17, R20, 1.1920928955078125e-07, R17 ;  /* 0x3400000014117823 */ /* 0x000fe40000000011 */
[----:B------:R-:W-:-:S04]  /*2080*/  FFMA R4, R4, R19, R4 ;  /* 0x0000001304047223 */ /* 0x000fc80000000004 */
[----:B------:R-:W-:-:S04]  /*2090*/  FFMA R4, R17, 0.69314718246459960938, R4 ;  /* 0x3f31721811047823 */ /* 0x000fc80000000004 */
        /* <DEDUP_REMOVED lines=14> */
.L_x_208:
[----:B------:R-:W-:Y:S05]  /*2180*/  BSYNC.RECONVERGENT B3 ;  /* 0x0000000000037941 */ /* 0x000fea0003800200 */
.L_x_207:
        /* <DEDUP_REMOVED lines=13> */
.L_x_210:
[----:B------:R-:W-:Y:S05]  /*2260*/  BSYNC.RECONVERGENT B3 ;  /* 0x0000000000037941 */ /* 0x000fea0003800200 */
.L_x_209:
[----:B------:R-:W-:Y:S01]  /*2270*/  FADD R0, R0, 0.5 ;  /* 0x3f00000000007421 */ /* 0x000fe20000000000 */
[----:B------:R-:W-:Y:S01]  /*2280*/  IMAD.MOV.U32 R17, RZ, RZ, 0x1 ;  /* 0x00000001ff117424 */ /* 0x000fe200078e00ff */
[----:B------:R-:W-:Y:S01]  /*2290*/  MOV R21, R7 ;  /* 0x0000000700157202 */ /* 0x000fe20000000f00 */
[----:B------:R-:W-:Y:S01]  /*22a0*/  IMAD.MOV.U32 R20, RZ, RZ, R8 ;  /* 0x000000ffff147224 */ /* 0x000fe200078e0008 */
[----:B------:R2:W3:Y:S01]  /*22b0*/  F2I.FLOOR.NTZ R11, R0 ;  /* 0x00000000000b7305 */ /* 0x0004e20000207100 */
[----:B------:R-:W-:-:S07]  /*22c0*/  MOV R19, R9 ;  /* 0x0000000900137202 */ /* 0x000fce0000000f00 */
.L_x_201:
[----:B------:R-:W-:Y:S05]  /*22d0*/  BSYNC.RECONVERGENT B2 ;  /* 0x0000000000027941 */ /* 0x000fea0003800200 */
.L_x_200:
[----:B------:R-:W5:Y:S01]  /*22e0*/  LDCU.64 UR4, c[0x0][0x388] ;  /* 0x00007100ff0477ac */ /* 0x000f620008000a00 */
[----:B------:R-:W-:Y:S01]  /*22f0*/  IMAD.SHL.U32 R8, R2, 0x4, RZ ;  /* 0x0000000402087824 */ /* 0x000fe200078e00ff */
[----:B------:R-:W-:Y:S01]  /*2300*/  SHF.R.U32.HI R2, RZ, 0x1e, R2 ;  /* 0x0000001eff027819 */ /* 0x000fe20000011602 */
[----:B------:R-:W1:Y:S03]  /*2310*/  LDCU.128 UR8, c[0x0][0x390] ;  /* 0x00007200ff0877ac */ /* 0x000e660008000c00 */
[C---:B-----5:R-:W-:Y:S02]  /*2320*/  IADD3 R4, P0, PT, R8.reuse, UR4, RZ ;  /* 0x0000000408047c10 */ /* 0x060fe4000ff1e0ff */
[C---:B-1----:R-:W-:Y:S02]  /*2330*/  IADD3 R6, P1, PT, R8.reuse, UR8, RZ ;  /* 0x0000000808067c10 */ /* 0x042fe4000ff3e0ff */
[----:B------:R-:W-:-:S02]  /*2340*/  IADD3 R8, P2, PT, R8, UR10, RZ ;  /* 0x0000000a08087c10 */ /* 0x000fc4000ff5e0ff */
[C---:B------:R-:W-:Y:S02]  /*2350*/  IADD3.X R5, PT, PT, R2.reuse, UR5, RZ, P0, !PT ;  /* 0x0000000502057c10 */ /* 0x040fe400087fe4ff */
[C---:B------:R-:W-:Y:S02]  /*2360*/  IADD3.X R7, PT, PT, R2.reuse, UR9, RZ, P1, !PT ;  /* 0x0000000902077c10 */ /* 0x040fe40008ffe4ff */
[----:B------:R-:W-:Y:S01]  /*2370*/  IADD3.X R9, PT, PT, R2, UR11, RZ, P2, !PT ;  /* 0x0000000b02097c10 */ /* 0x000fe200097fe4ff */
[----:B------:R-:W-:Y:S04]  /*2380*/  STG.E desc[UR6][R4.64], R10 ;  /* 0x0000000a04007986 */ /* 0x000fe8000c101906 */
[----:B0--3--:R-:W-:Y:S04]  /*2390*/  STG.E desc[UR6][R6.64], R11 ;  /* 0x0000000b06007986 */ /* 0x009fe8000c101906 */
[----:B------:R-:W-:Y:S04]  /*23a0*/  STG.E desc[UR6][R8.64], R17 ;  /* 0x0000001108007986 */ /* 0x000fe8000c101906 */
[----:B------:R-:W-:Y:S04]  /*23b0*/  STG.E.64 desc[UR6][R30.64], R18 ;  /* 0x000000121e007986 */ /* 0x000fe8000c101b06 */
[----:B------:R-:W-:Y:S04]  /*23c0*/  STG.E.64 desc[UR6][R30.64+0x8], R20 ;  /* 0x000008141e007986 */ /* 0x000fe8000c101b06 */
[----:B------:R-:W-:Y:S04]  /*23d0*/  STG.E.64 desc[UR6][R30.64+0x10], R14 ;  /* 0x0000100e1e007986 */ /* 0x000fe8000c101b06 */
[----:B------:R-:W-:Y:S04]  /*23e0*/  STG.E.64 desc[UR6][R30.64+0x18], R12 ;  /* 0x0000180c1e007986 */ /* 0x000fe8000c101b06 */
[----:B------:R-:W-:Y:S04]  /*23f0*/  STG.E.64 desc[UR6][R30.64+0x28], R28 ;  /* 0x0000281c1e007986 */ /* 0x000fe8000c101b06 */
[----:B------:R-:W-:Y:S01]  /*2400*/  STG.E desc[UR6][R30.64+0x20], R3 ;  /* 0x000020031e007986 */ /* 0x000fe2000c101906 */
[----:B------:R-:W-:Y:S05]  /*2410*/  EXIT ;  /* 0x000000000000794d */ /* 0x000fea0003800000 */
        .weak           $__internal_5_$__cuda_sm20_div_s64
        .type           $__internal_5_$__cuda_sm20_div_s64,@function
        .size           $__internal_5_$__cuda_sm20_div_s64,($__internal_6_$__cuda_sm20_rcp_rn_f32_slowpath - $__internal_5_$__cuda_sm20_div_s64)
$__internal_5_$__cuda_sm20_div_s64:
        /* <DEDUP_REMOVED lines=8> */
[----:B0-----:R-:W-:-:S06]  /*24a0*/  VIADD R10, R20, 0x1ffffffe ;  /* 0x1ffffffe140a7836 */ /* 0x001fcc0000000000 */
[----:B------:R-:W0:Y:S02]  /*24b0*/  F2I.U64.TRUNC R10, R10 ;  /* 0x0000000a000a7311 */ /* 0x000e24000020d800 */
[----:B0-----:R-:W-:-:S04]  /*24c0*/  IMAD.WIDE.U32 R8, R10, R6, RZ ;  /* 0x000000060a087225 */ /* 0x001fc800078e00ff */
[----:B------:R-:W-:Y:S01]  /*24d0*/  IMAD R9, R10, R7, R9 ;  /* 0x000000070a097224 */ /* 0x000fe200078e0209 */
[----:B------:R-:W-:-:S03]  /*24e0*/  IADD3 R21, P0, PT, RZ, -R8, RZ ;  /* 0x80000008ff157210 */ /* 0x000fc60007f1e0ff */
[----:B------:R-:W-:Y:S02]  /*24f0*/  IMAD R9, R11, R6, R9 ;  /* 0x000000060b097224 */ /* 0x000fe400078e0209 */
[----:B------:R-:W-:-:S03]  /*2500*/  IMAD.HI.U32 R8, R10, R21, RZ ;  /* 0x000000150a087227 */ /* 0x000fc600078e00ff */
[----:B------:R-:W-:Y:S01]  /*2510*/  IADD3.X R23, PT, PT, RZ, ~R9, RZ, P0, !PT ;  /* 0x80000009ff177210 */ /* 0x000fe200007fe4ff */
[----:B------:R-:W-:-:S04]  /*2520*/  IMAD.MOV.U32 R9, RZ, RZ, R10 ;  /* 0x000000ffff097224 */ /* 0x000fc800078e000a */
[----:B------:R-:W-:-:S04]  /*2530*/  IMAD.WIDE.U32 R8, P0, R10, R23, R8 ;  /* 0x000000170a087225 */ /* 0x000fc80007800008 */
[----:B------:R-:W-:-:S04]  /*2540*/  IMAD.HI.U32 R8, P2, R11, R21, R8 ;  /* 0x000000150b087227 */ /* 0x000fc80007840008 */
[CC--:B------:R-:W-:Y:S02]  /*2550*/  IMAD R9, R11.reuse, R23.reuse, RZ ;  /* 0x000000170b097224 */ /* 0x0c0fe400078e02ff */
[----:B------:R-:W-:-:S03]  /*2560*/  IMAD.HI.U32 R21, R11, R23, RZ ;  /* 0x000000170b157227 */ /* 0x000fc600078e00ff */
[----:B------:R-:W-:Y:S02]  /*2570*/  IADD3 R9, P3, PT, R9, R8, RZ ;  /* 0x0000000809097210 */ /* 0x000fe40007f7e0ff */
[----:B------:R-:W-:-:S03]  /*2580*/  IADD3.X R21, PT, PT, R21, R11, RZ, P0, !PT ;  /* 0x0000000b15157210 */ /* 0x000fc600007fe4ff */
[----:B------:R-:W-:Y:S01]  /*2590*/  IMAD.WIDE.U32 R10, R9, R6, RZ ;  /* 0x00000006090a7225 */ /* 0x000fe200078e00ff */
[----:B------:R-:W-:-:S03]  /*25a0*/  IADD3.X R21, PT, PT, RZ, RZ, R21, P3, P2 ;  /* 0x000000ffff157210 */ /* 0x000fc60001fe4415 */
        /* <DEDUP_REMOVED lines=10> */
[----:B------:R-:W-:Y:S01]  /*2650*/  IMAD.MOV.U32 R9, RZ, RZ, RZ ;  /* 0x000000ffff097224 */ /* 0x000fe200078e00ff */
[----:B------:R-:W-:Y:S01]  /*2660*/  IADD3.X R21, PT, PT, R10, R21, RZ, P0, !PT ;  /* 0x000000150a157210 */ /* 0x000fe200007fe4ff */
[----:B------:R-:W-:-:S03]  /*2670*/  IMAD.HI.U32 R8, R11, R2, RZ ;  /* 0x000000020b087227 */ /* 0x000fc600078e00ff */
[----:B------:R-:W-:Y:S01]  /*2680*/  IADD3.X R21, PT, PT, RZ, RZ, R21, P3, P2 ;  /* 0x000000ffff157210 */ /* 0x000fe20001fe4415 */
[----:B------:R-:W-:-:S04]  /*2690*/  IMAD.WIDE.U32 R8, RZ, R11, R8 ;  /* 0x0000000bff087225 */ /* 0x000fc800078e0008 */
[----:B------:R-:W-:-:S05]  /*26a0*/  IMAD.HI.U32 R8, P0, R21, R2, R8 ;  /* 0x0000000215087227 */ /* 0x000fca0007800008 */
[----:B------:R-:W-:Y:S02]  /*26b0*/  IADD3 R11, P2, PT, RZ, R8, RZ ;  /* 0x00000008ff0b7210 */ /* 0x000fe40007f5e0ff */
[----:B------:R-:W-:-:S03]  /*26c0*/  IADD3.X R21, PT, PT, RZ, RZ, RZ, P0, !PT ;  /* 0x000000ffff157210 */ /* 0x000fc600007fe4ff */
[----:B------:R-:W-:-:S04]  /*26d0*/  IMAD.WIDE.U32 R8, R11, R6, RZ ;  /* 0x000000060b087225 */ /* 0x000fc800078e00ff */
[----:B------:R-:W-:Y:S01]  /*26e0*/  IMAD.X R21, RZ, RZ, R21, P2 ;  /* 0x000000ffff157224 */ /* 0x000fe200010e0615 */
[----:B------:R-:W-:Y:S01]  /*26f0*/  IADD3 R25, P2, PT, -R8, R2, RZ ;  /* 0x0000000208197210 */ /* 0x000fe20007f5e1ff */
[----:B------:R-:W-:-:S03]  /*2700*/  IMAD R9, R11, R7, R9 ;  /* 0x000000070b097224 */ /* 0x000fc600078e0209 */
[-C--:B------:R-:W-:Y:S01]  /*2710*/  ISETP.GE.U32.AND P0, PT, R25, R6.reuse, PT ;  /* 0x000000061900720c */ /* 0x080fe20003f06070 */
[----:B------:R-:W-:-:S05]  /*2720*/  IMAD R9, R21, R6, R9 ;  /* 0x0000000615097224 */ /* 0x000fca00078e0209 */
[----:B------:R-:W-:Y:S02]  /*2730*/  IADD3.X R27, PT, PT, RZ, ~R9, RZ, P2, !PT ;  /* 0x80000009ff1b7210 */ /* 0x000fe400017fe4ff */
[----:B------:R-:W-:Y:S02]  /*2740*/  IADD3 R9, P2, PT, R25, -R6, RZ ;  /* 0x8000000619097210 */ /* 0x000fe40007f5e0ff */
[----:B------:R-:W-:-:S03]  /*2750*/  ISETP.GE.U32.AND.EX P0, PT, R27, R7, PT, P0 ;  /* 0x000000071b00720c */ /* 0x000fc60003f06100 */
[----:B------:R-:W-:Y:S01]  /*2760*/  IMAD.X R23, R27, 0x1, ~R7, P2 ;  /* 0x000000011b177824 */ /* 0x000fe200010e0e07 */
[----:B------:R-:W-:Y:S02]  /*2770*/  IADD3 R8, P2, PT, R11, 0x1, RZ ;  /* 0x000000010b087810 */ /* 0x000fe40007f5e0ff */
[----:B------:R-:W-:Y:S02]  /*2780*/  SEL R9, R9, R25, P0 ;  /* 0x0000001909097207 */ /* 0x000fe40000000000 */
[----:B------:R-:W-:Y:S02]  /*2790*/  IADD3.X R10, PT, PT, RZ, R21, RZ, P2, !PT ;  /* 0x00000015ff0a7210 */ /* 0x000fe400017fe4ff */
[----:B------:R-:W-:Y:S02]  /*27a0*/  SEL R11, R8, R11, P0 ;  /* 0x0000000b080b7207 */ /* 0x000fe40000000000 */
[----:B------:R-:W-:Y:S02]  /*27b0*/  SEL R23, R23, R27, P0 ;  /* 0x0000001b17177207 */ /* 0x000fe40000000000 */
[----:B------:R-:W-:-:S02]  /*27c0*/  ISETP.GE.U32.AND P2, PT, R9, R6, PT ;  /* 0x000000060900720c */ /* 0x000fc40003f46070 */
[----:B------:R-:W-:Y:S02]  /*27d0*/  SEL R6, R10, R21, P0 ;  /* 0x000000150a067207 */ /* 0x000fe40000000000 */
[----:B------:R-:W-:Y:S02]  /*27e0*/  IADD3 R8, P3, PT, R11, 0x1, RZ ;  /* 0x000000010b087810 */ /* 0x000fe40007f7e0ff */
[----:B------:R-:W-:-:S03]  /*27f0*/  ISETP.GE.U32.AND.EX P0, PT, R23, R7, PT, P2 ;  /* 0x000000071700720c */ /* 0x000fc60003f06120 */
[----:B------:R-:W-:Y:S01]  /*2800*/  IMAD.X R9, RZ, RZ, R6, P3 ;  /* 0x000000ffff097224 */ /* 0x000fe200018e0606 */
[----:B------:R-:W-:-:S04]  /*2810*/  SEL R8, R8, R11, P0 ;  /* 0x0000000b08087207 */ /* 0x000fc80000000000 */
[----:B------:R-:W-:Y:S02]  /*2820*/  SEL R9, R9, R6, P0 ;  /* 0x0000000609097207 */ /* 0x000fe40000000000 */
[-C--:B------:R-:W-:Y:S02]  /*2830*/  IADD3 R7, P2, PT, RZ, -R8.reuse, RZ ;  /* 0x80000008ff077210 */ /* 0x080fe40007f5e0ff */
[----:B------:R-:W-:Y:S02]  /*2840*/  ISETP.NE.U32.AND P0, PT, RZ, UR4, PT ;  /* 0x00000004ff007c0c */ /* 0x000fe4000bf05070 */
[-C--:B------:R-:W-:Y:S02]  /*2850*/  IADD3.X R6, PT, PT, RZ, ~R9.reuse, RZ, P2, !PT ;  /* 0x80000009ff067210 */ /* 0x080fe400017fe4ff */
[----:B------:R-:W-:Y:S01]  /*2860*/  SEL R8, R7, R8, !P1 ;  /* 0x0000000807087207 */ /* 0x000fe20004800000 */
[----:B------:R-:W-:Y:S01]  /*2870*/  HFMA2 R7, -RZ, RZ, 0, 0 ;  /* 0x00000000ff077431 */ /* 0x000fe200000001ff */
[----:B------:R-:W-:Y:S01]  /*2880*/  SEL R9, R6, R9, !P1 ;  /* 0x0000000906097207 */ /* 0x000fe20004800000 */
[----:B------:R-:W-:Y:S01]  /*2890*/  IMAD.MOV.U32 R6, RZ, RZ, R0 ;  /* 0x000000ffff067224 */ /* 0x000fe200078e0000 */
[----:B------:R-:W-:-:S04]  /*28a0*/  ISETP.NE.AND.EX P0, PT, RZ, UR5, PT, P0 ;  /* 0x00000005ff007c0c */ /* 0x000fc8000bf05300 */
[----:B------:R-:W-:Y:S02]  /*28b0*/  SEL R8, R8, 0xffffffff, P0 ;  /* 0xffffffff08087807 */ /* 0x000fe40000000000 */
[----:B------:R-:W-:Y:S01]  /*28c0*/  SEL R9, R9, 0xffffffff, P0 ;  /* 0xffffffff09097807 */ /* 0x000fe20000000000 */
[----:B------:R-:W-:Y:S06]  /*28d0*/  RET.REL.NODEC R6 `(_Z10init_noisePfPiS0_S0_P17curandStateXORWOW) ;  /* 0xffffffd406c87950 */ /* 0x000fec0003c3ffff */
        .weak           $__internal_6_$__cuda_sm20_rcp_rn_f32_slowpath
        .type           $__internal_6_$__cuda_sm20_rcp_rn_f32_slowpath,@function
        .size           $__internal_6_$__cuda_sm20_rcp_rn_f32_slowpath,($__internal_7_$__cuda_sm20_rem_s64 - $__internal_6_$__cuda_sm20_rcp_rn_f32_slowpath)
$__internal_6_$__cuda_sm20_rcp_rn_f32_slowpath:
        /* <DEDUP_REMOVED lines=15> */
.L_x_212:
[----:B------:R-:W-:-:S05]  /*29d0*/  VIADD R9, R6, 0xffffff03 ;  /* 0xffffff0306097836 */ /* 0x000fca0000000000 */
[----:B------:R-:W-:-:S13]  /*29e0*/  ISETP.GT.U32.AND P0, PT, R9, 0x1, PT ;  /* 0x000000010900780c */ /* 0x000fda0003f04070 */
[----:B------:R-:W-:Y:S05]  /*29f0*/  @P0 BRA `(.L_x_214) ;  /* 0x0000000000780947 */ /* 0x000fea0003800000 */
[----:B------:R-:W-:Y:S02]  /*2a00*/  LOP3.LUT R11, R0, 0x7fffff, RZ, 0xc0, !PT ;  /* 0x007fffff000b7812 */ /* 0x000fe400078ec0ff */
[----:B------:R-:W-:Y:S02]  /*2a10*/  MOV R24, 0x3 ;  /* 0x0000000300187802 */ /* 0x000fe40000000f00 */
        /* <DEDUP_REMOVED lines=11> */
[----:B------:R-:W-:-:S03]  /*2ad0*/  LOP3.LUT R22, R23, R20, RZ, 0xc0, !PT ;  /* 0x0000001417167212 */ /* 0x000fc600078ec0ff */
[----:B------:R-:W-:Y:S01]  /*2ae0*/  IMAD.MOV R21, RZ, RZ, -R21 ;  /* 0x000000ffff157224 */ /* 0x000fe200078e0a15 */
[----:B------:R-:W-:-:S04]  /*2af0*/  SHF.R.U32.HI R22, RZ, R9, R22 ;  /* 0x00000009ff167219 */ /* 0x000fc80000011616 */
        /* <DEDUP_REMOVED lines=10> */
[----:B------:R-:W-:-:S05]  /*2ba0*/  @!P0 IADD3 R9, PT, PT, R9, 0x1, RZ ;  /* 0x0000000109098810 */ /* 0x000fca0007ffe0ff */
[----:B------:R-:W-:-:S05]  /*2bb0*/  @!P1 IMAD.SHL.U32 R9, R9, 0x2, RZ ;  /* 0x0000000209099824 */ /* 0x000fca00078e00ff */
[----:B------:R-:W-:Y:S01]  /*2bc0*/  LOP3.LUT R9, R9, 0x80000000, R0, 0xf8, !PT ;  /* 0x8000000009097812 */ /* 0x000fe200078ef800 */
[----:B------:R-:W-:Y:S06]  /*2bd0*/  BRA `(.L_x_213) ;  /* 0x0000000000047947 */ /* 0x000fec0003800000 */
.L_x_214:
[----:B------:R0:W1:Y:S02]  /*2be0*/  MUFU.RCP R9, R0 ;  /* 0x0000000000097308 */ /* 0x0000640000001000 */
.L_x_213:
[----:B------:R-:W-:Y:S05]  /*2bf0*/  BSYNC.RECONVERGENT B1 ;  /* 0x0000000000017941 */ /* 0x000fea0003800200 */
.L_x_211:
[----:B-1----:R-:W-:Y:S01]  /*2c00*/  MOV R6, R9 ;  /* 0x0000000900067202 */ /* 0x002fe20000000f00 */
[----:B------:R-:W-:-:S04]  /*2c10*/  IMAD.MOV.U32 R9, RZ, RZ, 0x0 ;  /* 0x00000000ff097424 */ /* 0x000fc800078e00ff */
[----:B0-----:R-:W-:Y:S05]  /*2c20*/  RET.REL.NODEC R8 `(_Z10init_noisePfPiS0_S0_P17curandStateXORWOW) ;  /* 0xffffffd008f47950 */ /* 0x001fea0003c3ffff */
        .weak           $__internal_7_$__cuda_sm20_rem_s64
        .type           $__internal_7_$__cuda_sm20_rem_s64,@function
        .size           $__internal_7_$__cuda_sm20_rem_s64,($__internal_8_$__cuda_sm3x_div_rn_noftz_f32_slowpath - $__internal_7_$__cuda_sm20_rem_s64)
$__internal_7_$__cuda_sm20_rem_s64:
        /* <DEDUP_REMOVED lines=14> */
[----:B------:R-:W-:-:S04]  /*2d10*/  IMAD.HI.U32 R10, R8, R21, RZ ;  /* 0x00000015080a7227 */ /* 0x000fc800078e00ff */
[----:B------:R-:W-:Y:S01]  /*2d20*/  IMAD.X R23, RZ, RZ, ~R11, P0 ;  /* 0x000000ffff177224 */ /* 0x000fe200000e0e0b */
[----:B------:R-:W-:-:S03]  /*2d30*/  MOV R11, R8 ;  /* 0x00000008000b7202 */ /* 0x000fc60000000f00 */
[----:B------:R-:W-:-:S04]  /*2d40*/  IMAD.WIDE.U32 R10, P0, R8, R23, R10 ;  /* 0x00000017080a7225 */ /* 0x000fc8000780000a */
[----:B------:R-:W-:-:S04]  /*2d50*/  IMAD.HI.U32 R10, P1, R9, R21, R10 ;  /* 0x00000015090a7227 */ /* 0x000fc8000782000a */
[CC--:B------:R-:W-:Y:S02]  /*2d60*/  IMAD R11, R9.reuse, R23.reuse, RZ ;  /* 0x00000017090b7224 */ /* 0x0c0fe400078e02ff */
[----:B------:R-:W-:-:S03]  /*2d70*/  IMAD.HI.U32 R21, R9, R23, RZ ;  /* 0x0000001709157227 */ /* 0x000fc600078e00ff */
[----:B------:R-:W-:Y:S01]  /*2d80*/  IADD3 R11, P2, PT, R11, R10, RZ ;  /* 0x0000000a0b0b7210 */ /* 0x000fe20007f5e0ff */
[----:B------:R-:W-:-:S04]  /*2d90*/  IMAD.X R21, R21, 0x1, R9, P0 ;  /* 0x0000000115157824 */ /* 0x000fc800000e0609 */
[----:B------:R-:W-:Y:S01]  /*2da0*/  IMAD.WIDE.U32 R8, R11, UR4, RZ ;  /* 0x000000040b087c25 */ /* 0x000fe2000f8e00ff */
[----:B------:R-:W-:Y:S02]  /*2db0*/  IADD3.X R21, PT, PT, RZ, RZ, R21, P2, P1 ;  /* 0x000000ffff157210 */ /* 0x000fe400017e2415 */
[----:B------:R-:W-:Y:S01]  /*2dc0*/  ISETP.GE.AND P1, PT, R7, RZ, PT ;  /* 0x000000ff0700720c */ /* 0x000fe20003f26270 */
[----:B------:R-:W-:Y:S01]  /*2dd0*/  IMAD R10, R11, UR5, R9 ;  /* 0x000000050b0a7c24 */ /* 0x000fe2000f8e0209 */
[----:B------:R-:W-:Y:S02]  /*2de0*/  IADD3 R23, P0, PT, RZ, -R8, RZ ;  /* 0x80000008ff177210 */ /* 0x000fe40007f1e0ff */
[-C--:B------:R-:W-:Y:S01]  /*2df0*/  IADD3 R9, P4, PT, RZ, -R6.reuse, RZ ;  /* 0x80000006ff097210 */ /* 0x080fe20007f9e0ff */
[----:B------:R-:W-:Y:S02]  /*2e00*/  IMAD R20, R21, UR4, R10 ;  /* 0x0000000415147c24 */ /* 0x000fe4000f8e020a */
[----:B------:R-:W-:Y:S01]  /*2e10*/  IMAD.HI.U32 R10, R11, R23, RZ ;  /* 0x000000170b0a7227 */ /* 0x000fe200078e00ff */
[----:B------:R-:W-:-:S02]  /*2e20*/  SEL R8, R9, R6, !P1 ;  /* 0x0000000609087207 */ /* 0x000fc40004800000 */
[----:B------:R-:W-:-:S05]  /*2e30*/  IADD3.X R20, PT, PT, RZ, ~R20, RZ, P0, !PT ;  /* 0x80000014ff147210 */ /* 0x000fca00007fe4ff */
[----:B------:R-:W-:-:S04]  /*2e40*/  IMAD.WIDE.U32 R10, P0, R11, R20, R10 ;  /* 0x000000140b0a7225 */ /* 0x000fc8000780000a */
[----:B------:R-:W-:-:S04]  /*2e50*/  IMAD.HI.U32 R11, P2, R21, R23, R10 ;  /* 0x00000017150b7227 */ /* 0x000fc8000784000a */
[CC--:B------:R-:W-:Y:S02]  /*2e60*/  IMAD R10, R21.reuse, R20.reuse, RZ ;  /* 0x00000014150a7224 */ /* 0x0c0fe400078e02ff */
[----:B------:R-:W-:-:S03]  /*2e70*/  IMAD.HI.U32 R20, R21, R20, RZ ;  /* 0x0000001415147227 */ /* 0x000fc600078e00ff */
[----:B------:R-:W-:Y:S01]  /*2e80*/  IADD3 R11, P3, PT, R10, R11, RZ ;  /* 0x0000000b0a0b7210 */ /* 0x000fe20007f7e0ff */
[----:B------:R-:W-:Y:S01]  /*2e90*/  IMAD.X R10, RZ, RZ, ~R7, P4 ;  /* 0x000000ffff0a7224 */ /* 0x000fe200020e0e07 */
[----:B------:R-:W-:-:S03]  /*2ea0*/  IADD3.X R21, PT, PT, R20, R21, RZ, P0, !PT ;  /* 0x0000001514157210 */ /* 0x000fc600007fe4ff */
[C---:B------:R-:W-:Y:S01]  /*2eb0*/  IMAD.HI.U32 R6, R11.reuse, R8, RZ ;  /* 0x000000080b067227 */ /* 0x040fe200078e00ff */
[----:B------:R-:W-:Y:S02]  /*2ec0*/  SEL R9, R10, R7, !P1 ;  /* 0x000000070a097207 */ /* 0x000fe40004800000 */
[----:B------:R-:W-:Y:S01]  /*2ed0*/  IADD3.X R21, PT, PT, RZ, RZ, R21, P3, P2 ;  /* 0x000000ffff157210 */ /* 0x000fe20001fe4415 */
[----:B------:R-:W-:Y:S02]  /*2ee0*/  IMAD.MOV.U32 R7, RZ, RZ, RZ ;  /* 0x000000ffff077224 */ /* 0x000fe400078e00ff */
[----:B------:R-:W-:-:S04]  /*2ef0*/  IMAD.WIDE.U32 R6, R11, R9, R6 ;  /* 0x000000090b067225 */ /* 0x000fc800078e0006 */
[C---:B------:R-:W-:Y:S02]  /*2f00*/  IMAD R11, R21.reuse, R9, RZ ;  /* 0x00000009150b7224 */ /* 0x040fe400078e02ff */
[----:B------:R-:W-:-:S04]  /*2f10*/  IMAD.HI.U32 R6, P0, R21, R8, R6 ;  /* 0x0000000815067227 */ /* 0x000fc80007800006 */
[----:B------:R-:W-:Y:S01]  /*2f20*/  IMAD.HI.U32 R10, R21, R9, RZ ;  /* 0x00000009150a7227 */ /* 0x000fe200078e00ff */
[----:B------:R-:W-:-:S04]  /*2f30*/  IADD3 R11, P2, PT, R11, R6, RZ ;  /* 0x000000060b0b7210 */ /* 0x000fc80007f5e0ff */
[----:B------:R-:W-:Y:S01]  /*2f40*/  IADD3.X R10, PT, PT, R10, RZ, RZ, P0, !PT ;  /* 0x000000ff0a0a7210 */ /* 0x000fe200007fe4ff */
[----:B------:R-:W-:-:S04]  /*2f50*/  IMAD.WIDE.U32 R6, R11, UR4, RZ ;  /* 0x000000040b067c25 */ /* 0x000fc8000f8e00ff */
[----:B------:R-:W-:Y:S01]  /*2f60*/  IMAD.X R10, RZ, RZ, R10, P2 ;  /* 0x000000ffff0a7224 */ /* 0x000fe200010e060a */
[----:B------:R-:W-:Y:S01]  /*2f70*/  IADD3 R8, P2, PT, -R6, R8, RZ ;  /* 0x0000000806087210 */ /* 0x000fe20007f5e1ff */
[----:B------:R-:W-:-:S03]  /*2f80*/  IMAD R11, R11, UR5, R7 ;  /* 0x000000050b0b7c24 */ /* 0x000fc6000f8e0207 */
[----:B------:R-:W-:Y:S01]  /*2f90*/  ISETP.GE.U32.AND P0, PT, R8, UR4, PT ;  /* 0x0000000408007c0c */ /* 0x000fe2000bf06070 */
[----:B------:R-:W-:-:S05]  /*2fa0*/  IMAD R10, R10, UR4, R11 ;  /* 0x000000040a0a7c24 */ /* 0x000fca000f8e020b */
        /* <DEDUP_REMOVED lines=15> */
[----:B------:R-:W-:Y:S01]  /*30a0*/  IMAD.X R6, RZ, RZ, ~R9, P2 ;  /* 0x000000ffff067224 */ /* 0x000fe200010e0e09 */
[----:B------:R-:W-:Y:S01]  /*30b0*/  ISETP.NE.AND.EX P0, PT, RZ, UR8, PT, P0 ;  /* 0x00000008ff007c0c */ /* 0x000fe2000bf05300 */
[----:B------:R-:W-:-:S03]  /*30c0*/  IMAD.MOV.U32 R7, RZ, RZ, 0x0 ;  /* 0x00000000ff077424 */ /* 0x000fc600078e00ff */
[----:B------:R-:W-:Y:S02]  /*30d0*/  SEL R9, R6, R9, !P1 ;  /* 0x0000000906097207 */ /* 0x000fe40004800000 */
[----:B------:R-:W-:Y:S02]  /*30e0*/  MOV R6, R0 ;  /* 0x0000000000067202 */ /* 0x000fe40000000f00 */
[----:B------:R-:W-:Y:S02]  /*30f0*/  SEL R8, R8, 0xffffffff, P0 ;  /* 0xffffffff08087807 */ /* 0x000fe40000000000 */
[----:B------:R-:W-:Y:S01]  /*3100*/  SEL R9, R9, 0xffffffff, P0 ;  /* 0xffffffff09097807 */ /* 0x000fe20000000000 */
[----:B------:R-:W-:Y:S06]  /*3110*/  RET.REL.NODEC R6 `(_Z10init_noisePfPiS0_S0_P17curandStateXORWOW) ;  /* 0xffffffcc06b87950 */ /* 0x000fec0003c3ffff */
        .weak           $__internal_8_$__cuda_sm3x_div_rn_noftz_f32_slowpath
        .type           $__internal_8_$__cuda_sm3x_div_rn_noftz_f32_slowpath,@function
        .size           $__internal_8_$__cuda_sm3x_div_rn_noftz_f32_slowpath,(.L_x_236 - $__internal_8_$__cuda_sm3x_div_rn_noftz_f32_slowpath)
$__internal_8_$__cuda_sm3x_div_rn_noftz_f32_slowpath:
        /* <DEDUP_REMOVED lines=17> */
[----:B------:R-:W-:Y:S02]  /*3230*/  FSETP.NEU.FTZ.AND P1, PT, |R0|, +INF , PT ;  /* 0x7f8000000000780b */ /* 0x000fe40003f3d200 */
        /* <DEDUP_REMOVED lines=9> */
[----:B------:R-:W-:Y:S01]  /*32d0*/  ISETP.GE.AND P0, PT, R23, RZ, PT ;  /* 0x000000ff1700720c */ /* 0x000fe20003f06270 */
[----:B------:R-:W-:-:S05]  /*32e0*/  VIADD R21, R20, 0xffffffff ;  /* 0xffffffff14157836 */ /* 0x000fca0000000000 */
[----:B------:R-:W-:-:S07]  /*32f0*/  ISETP.GE.AND P1, PT, R21, RZ, PT ;  /* 0x000000ff1500720c */ /* 0x000fce0003f26270 */
[----:B------:R-:W-:Y:S01]  /*3300*/  @P0 MOV R21, RZ ;  /* 0x000000ff00150202 */ /* 0x000fe20000000f00 */
[----:B------:R-:W-:Y:S02]  /*3310*/  @!P0 IMAD.MOV.U32 R21, RZ, RZ, -0x40 ;  /* 0xffffffc0ff158424 */ /* 0x000fe400078e00ff */
[----:B------:R-:W-:-:S03]  /*3320*/  @!P0 FFMA R0, R0, 1.84467440737095516160e+19, RZ ;  /* 0x5f80000000008823 */ /* 0x000fc600000000ff */
[----:B------:R-:W-:Y:S01]  /*3330*/  @!P1 FFMA R22, R22, 1.84467440737095516160e+19, RZ ;  /* 0x5f80000016169823 */ /* 0x000fe200000000ff */
[----:B------:R-:W-:-:S07]  /*3340*/  @!P1 IADD3 R21, PT, PT, R21, 0x40, RZ ;  /* 0x0000004015159810 */ /* 0x000fce0007ffe0ff */
.L_x_216:
[----:B------:R-:W-:Y:S01]  /*3350*/  LEA R23, R20, 0xc0800000, 0x17 ;  /* 0xc080000014177811 */ /* 0x000fe200078eb8ff */
[----:B------:R-:W-:Y:S01]  /*3360*/  BSSY.RECONVERGENT B1, `(.L_x_221) ;  /* 0x0000036000017945 */ /* 0x000fe20003800200 */
[----:B------:R-:W-:-:S03]  /*3370*/  IADD3 R24, PT, PT, R24, -0x7f, RZ ;  /* 0xffffff8118187810 */ /* 0x000fc60007ffe0ff */
[----:B------:R-:W-:Y:S02]  /*3380*/  IMAD.IADD R23, R22, 0x1, -R23 ;  /* 0x0000000116177824 */ /* 0x000fe400078e0a17 */
[C---:B------:R-:W-:Y:S01]  /*3390*/  IMAD R0, R24.reuse, -0x800000, R0 ;  /* 0xff80000018007824 */ /* 0x040fe200078e0200 */
[----:B------:R-:W-:Y:S01]  /*33a0*/  IADD3 R24, PT, PT, R24, 0x7f, -R20 ;  /* 0x0000007f18187810 */ /* 0x000fe20007ffe814 */
[----:B------:R0:W1:Y:S04]  /*33b0*/  MUFU.RCP R22, R23 ;  /* 0x0000001700167308 */ /* 0x0000680000001000 */
[----:B------:R-:W-:Y:S02]  /*33c0*/  IMAD.IADD R21, R24, 0x1, R21 ;  /* 0x0000000118157824 */ /* 0x000fe400078e0215 */
[----:B0-----:R-:W-:-:S04]  /*33d0*/  FADD.FTZ R23, -R23, -RZ ;  /* 0x800000ff17177221 */ /* 0x001fc80000010100 */
[----:B-1----:R-:W-:-:S04]  /*33e0*/  FFMA R25, R22, R23, 1 ;  /* 0x3f80000016197423 */ /* 0x002fc80000000017 */
        /* <DEDUP_REMOVED lines=22> */
[C---:B------:R-:W-:Y:S02]  /*3550*/  IADD3 R0, PT, PT, R20.reuse, 0x20, RZ ;  /* 0x0000002014007810 */ /* 0x040fe40007ffe0ff */
[----:B------:R-:W-:Y:S02]  /*3560*/  LOP3.LUT R21, R21, 0x7fffff, RZ, 0xc0, !PT ;  /* 0x007fffff15157812 */ /* 0x000fe400078ec0ff */
[C---:B------:R-:W-:Y:S02]  /*3570*/  ISETP.NE.AND P2, PT, R20.reuse, RZ, PT ;  /* 0x000000ff1400720c */ /* 0x040fe40003f45270 */
[----:B------:R-:W-:Y:S02]  /*3580*/  LOP3.LUT R21, R21, 0x800000, RZ, 0xfc, !PT ;  /* 0x0080000015157812 */ /* 0x000fe400078efcff */
[----:B------:R-:W-:Y:S01]  /*3590*/  ISETP.NE.AND P1, PT, R20, RZ, PT ;  /* 0x000000ff1400720c */ /* 0x000fe20003f25270 */
[----:B------:R-:W-:Y:S01]  /*35a0*/  IMAD.MOV R20, RZ, RZ, -R20 ;  /* 0x000000ffff147224 */ /* 0x000fe200078e0a14 */
[----:B------:R-:W-:-:S02]  /*35b0*/  SHF.L.U32 R0, R21, R0, RZ ;  /* 0x0000000015007219 */ /* 0x000fc400000006ff */
[----:B------:R-:W-:Y:S02]  /*35c0*/  FSETP.NEU.FTZ.AND P0, PT, R24, R22, PT ;  /* 0x000000161800720b */ /* 0x000fe40003f1d000 */
[----:B------:R-:W-:Y:S02]  /*35d0*/  SEL R20, R20, RZ, P2 ;  /* 0x000000ff14147207 */ /* 0x000fe40001000000 */
[----:B------:R-:W-:Y:S02]  /*35e0*/  ISETP.NE.AND P1, PT, R0, RZ, P1 ;  /* 0x000000ff0000720c */ /* 0x000fe40000f25270 */
[----:B------:R-:W-:Y:S02]  /*35f0*/  SHF.R.U32.HI R21, RZ, R20, R21 ;  /* 0x00000014ff157219 */ /* 0x000fe40000011615 */
[----:B------:R-:W-:Y:S02]  /*3600*/  PLOP3.LUT P0, PT, P0, P1, PT, 0xf8, 0x8f ;  /* 0x00000000008f781c */ /* 0x000fe40000703f70 */
[----:B------:R-:W-:-:S02]  /*3610*/  SHF.R.U32.HI R0, RZ, 0x1, R21 ;  /* 0x00000001ff007819 */ /* 0x000fc40000011615 */
[----:B------:R-:W-:-:S04]  /*3620*/  SEL R20, RZ, 0x1, !P0 ;  /* 0x00000001ff147807 */ /* 0x000fc80004000000 */
[----:B------:R-:W-:-:S04]  /*3630*/  LOP3.LUT R20, R20, 0x1, R0, 0xf8, !PT ;  /* 0x0000000114147812 */ /* 0x000fc800078ef800 */
[----:B------:R-:W-:-:S04]  /*3640*/  LOP3.LUT R21, R20, R21, RZ, 0xc0, !PT ;  /* 0x0000001514157212 */ /* 0x000fc800078ec0ff */
[----:B------:R-:W-:-:S04]  /*3650*/  IADD3 R0, PT, PT, R0, R21, RZ ;  /* 0x0000001500007210 */ /* 0x000fc80007ffe0ff */
[----:B------:R-:W-:Y:S01]  /*3660*/  LOP3.LUT R23, R0, R23, RZ, 0xfc, !PT ;  /* 0x0000001700177212 */ /* 0x000fe200078efcff */
[----:B------:R-:W-:Y:S06]  /*3670*/  BRA `(.L_x_224) ;  /* 0x0000000000107947 */ /* 0x000fec0003800000 */
.L_x_223:
[----:B------:R-:W-:-:S04]  /*3680*/  LOP3.LUT R23, R23, 0x80000000, RZ, 0xc0, !PT ;  /* 0x8000000017177812 */ /* 0x000fc800078ec0ff */
[----:B------:R-:W-:Y:S01]  /*3690*/  LOP3.LUT R23, R23, 0x7f800000, RZ, 0xfc, !PT ;  /* 0x7f80000017177812 */ /* 0x000fe200078efcff */
[----:B------:R-:W-:Y:S06]  /*36a0*/  BRA `(.L_x_224) ;  /* 0x0000000000047947 */ /* 0x000fec0003800000 */
.L_x_222:
[----:B------:R-:W-:-:S07]  /*36b0*/  IMAD R23, R21, 0x800000, R23 ;  /* 0x0080000015177824 */ /* 0x000fce00078e0217 */
.L_x_224:
[----:B------:R-:W-:Y:S05]  /*36c0*/  BSYNC.RECONVERGENT B1 ;  /* 0x0000000000017941 */ /* 0x000fea0003800200 */
.L_x_221:
[----:B------:R-:W-:Y:S05]  /*36d0*/  BRA `(.L_x_225) ;  /* 0x0000000000207947 */ /* 0x000fea0003800000 */
.L_x_220:
[----:B------:R-:W-:-:S04]  /*36e0*/  LOP3.LUT R0, R22, 0x80000000, R0, 0x48, !PT ;  /* 0x8000000016007812 */ /* 0x000fc800078e4800 */
[----:B------:R-:W-:Y:S01]  /*36f0*/  LOP3.LUT R23, R0, 0x7f800000, RZ, 0xfc, !PT ;  /* 0x7f80000000177812 */ /* 0x000fe200078efcff */
[----:B------:R-:W-:Y:S06]  /*3700*/  BRA `(.L_x_225) ;  /* 0x0000000000147947 */ /* 0x000fec0003800000 */
.L_x_219:
[----:B------:R-:W-:Y:S01]  /*3710*/  LOP3.LUT R23, R22, 0x80000000, R0, 0x48, !PT ;  /* 0x8000000016177812 */ /* 0x000fe200078e4800 */
[----:B------:R-:W-:Y:S06]  /*3720*/  BRA `(.L_x_225) ;  /* 0x00000000000c7947 */ /* 0x000fec0003800000 */
.L_x_218:
[----:B------:R-:W0:Y:S01]  /*3730*/  MUFU.RSQ R23, -QNAN ;  /* 0xffc0000000177908 */ /* 0x000e220000001400 */
[----:B------:R-:W-:Y:S05]  /*3740*/  BRA `(.L_x_225) ;  /* 0x0000000000047947 */ /* 0x000fea0003800000 */
.L_x_217:
[----:B------:R-:W-:-:S07]  /*3750*/  FADD.FTZ R23, R0, R22 ;  /* 0x0000001600177221 */ /* 0x000fce0000010000 */
.L_x_225:
[----:B------:R-:W-:Y:S05]  /*3760*/  BSYNC.RECONVERGENT B0 ;  /* 0x0000000000007941 */ /* 0x000fea0003800200 */
.L_x_215:
[----:B------:R-:W-:Y:S02]  /*3770*/  HFMA2 R21, -RZ, RZ, 0, 0 ;  /* 0x00000000ff157431 */ /* 0x000fe400000001ff */
[----:B------:R-:W-:Y:S01]  /*3780*/  IMAD.MOV.U32 R20, RZ, RZ, R11 ;  /* 0x000000ffff147224 */ /* 0x000fe200078e000b */
[----:B0-----:R-:W-:-:S03]  /*3790*/  MOV R0, R23 ;  /* 0x0000001700007202 */ /* 0x001fc60000000f00 */
[----:B------:R-:W-:Y:S05]  /*37a0*/  RET.REL.NODEC R20 `(_Z10init_noisePfPiS0_S0_P17curandStateXORWOW) ;  /* 0xffffffc814147950 */ /* 0x000fea0003c3ffff */
.L_x_226:
        /* <DEDUP_REMOVED lines=13> */
.L_x_236:


//--------------------- .text._Z12init_dev_rngPjP17curandStateXORWOW --------------------------
	.section	.text._Z12init_dev_rngPjP17curandStateXORWOW,"ax",@progbits
	.align	128
        .global         _Z12init_dev_rngPjP17curandStateXORWOW
        .type           _Z12init_dev_rngPjP17curandStateXORWOW,@function
        .size           _Z12init_dev_rngPjP17curandStateXORWOW,(.L_x_240 - _Z12init_dev_rngPjP17curandStateXORWOW)
        .other          _Z12init_dev_rngPjP17curandStateXORWOW,@"STO_CUDA_ENTRY STV_DEFAULT"
_Z12init_dev_rngPjP17curandStateXORWOW:
.text._Z12init_dev_rngPjP17curandStateXORWOW:
        /* <DEDUP_REMOVED lines=8> */
[----:B--2---:R-:W-:-:S06]  /*0080*/  IMAD.WIDE.U32 R2, R7, 0x4, R2 ;  /* 0x0000000407027825 */ /* 0x004fcc00078e0002 */
[----:B-1----:R-:W2:Y:S01]  /*0090*/  LDG.E R2, desc[UR4][R2.64] ;  /* 0x0000000402027981 */ /* 0x002ea2000c1e1900 */
[----:B------:R-:W-:Y:S02]  /*00a0*/  HFMA2 R9, -RZ, RZ, -38016, 0.02740478515625 ;  /* 0xf8a42704ff097431 */ /* 0x000fe400000001ff */
[----:B---3--:R-:W-:Y:S01]  /*00b0*/  IMAD.WIDE.U32 R4, R7, 0x30, R4 ;  /* 0x0000003007047825 */ /* 0x008fe200078e0004 */
[----:B------:R-:W-:-:S04]  /*00c0*/  MOV R10, 0xdcd8f87c ;  /* 0xdcd8f87c000a7802 */ /* 0x000fc80000000f00 */
[----:B------:R-:W-:Y:S04]  /*00d0*/  STG.E.64 desc[UR4][R4.64+0x18], RZ ;  /* 0x000018ff04007986 */ /* 0x000fe8000c101b04 */
[----:B------:R-:W-:Y:S04]  /*00e0*/  STG.E desc[UR4][R4.64+0x20], RZ ;  /* 0x000020ff04007986 */ /* 0x000fe8000c101904 */
[----:B------:R-:W-:Y:S01]  /*00f0*/  STG.E.64 desc[UR4][R4.64+0x28], RZ ;  /* 0x000028ff04007986 */ /* 0x000fe2000c101b04 */
[----:B--2---:R-:W-:-:S05]  /*0100*/  LOP3.LUT R0, R2, 0xaad26b49, RZ, 0x3c, !PT ;  /* 0xaad26b4902007812 */ /* 0x004fca00078e3cff */
[----:B------:R-:W-:-:S05]  /*0110*/  IMAD R0, R0, 0x4182bed5, RZ ;  /* 0x4182bed500007824 */ /* 0x000fca00078e02ff */
[C---:B------:R-:W-:Y:S02]  /*0120*/  IADD3 R6, PT, PT, R0.reuse, -0x260923e8, RZ ;  /* 0xd9f6dc1800067810 */ /* 0x040fe40007ffe0ff */
[C---:B------:R-:W-:Y:S02]  /*0130*/  IADD3 R7, PT, PT, R0.reuse, 0x75bcd15, RZ ;  /* 0x075bcd1500077810 */ /* 0x040fe40007ffe0ff */
[C---:B------:R-:W-:Y:S02]  /*0140*/  LOP3.LUT R8, R0.reuse, 0x159a55e5, RZ, 0x3c, !PT ;  /* 0x159a55e500087812 */ /* 0x040fe400078e3cff */
[----:B------:R-:W-:Y:S01]  /*0150*/  IADD3 R11, PT, PT, R0, 0x583f19, RZ ;  /* 0x00583f19000b7810 */ /* 0x000fe20007ffe0ff */
[----:B------:R-:W-:Y:S04]  /*0160*/  STG.E.64 desc[UR4][R4.64], R6 ;  /* 0x0000000604007986 */ /* 0x000fe8000c101b04 */
[----:B------:R-:W-:Y:S04]  /*0170*/  STG.E.64 desc[UR4][R4.64+0x8], R8 ;  /* 0x0000080804007986 */ /* 0x000fe8000c101b04 */
[----:B------:R-:W-:Y:S01]  /*0180*/  STG.E.64 desc[UR4][R4.64+0x10], R10 ;  /* 0x0000100a04007986 */ /* 0x000fe2000c101b04 */
[----:B------:R-:W-:Y:S05]  /*0190*/  EXIT ;  /* 0x000000000000794d */ /* 0x000fea0003800000 */
.L_x_227:
        /* <DEDUP_REMOVED lines=14> */
.L_x_240:


//--------------------- .nv.global.init           --------------------------
	.section	.nv.global.init,"aw",@progbits
	.align	4
.nv.global.init:
	.type		__cudart_i2opi_f,@object
	.size		__cudart_i2opi_f,(mrg32k3aM1SubSeq - __cudart_i2opi_f)
__cudart_i2opi_f:
        /*0000*/ 	.byte	0x41, 0x90, 0x43, 0x3c, 0x99, 0x95, 0x62, 0xdb, 0xc0, 0xdd, 0x34, 0xf5, 0xd1, 0x57, 0x27, 0xfc
        /*0010*/ 	.byte	0x29, 0x15, 0x44, 0x4e, 0x6e, 0x83, 0xf9, 0xa2
	.type		mrg32k3aM1SubSeq,@object
	.size		mrg32k3aM1SubSeq,(mrg32k3aM2SubSeq - mrg32k3aM1SubSeq)
mrg32k3aM1SubSeq:
        /*0018*/ 	.byte	0x0b, 0xcc, 0xee, 0x04, 0x73, 0x29, 0x8b, 0x6f, 0xf6, 0x53, 0x03, 0xf6, 0x23, 0xf6, 0xea, 0xda
        /* <DEDUP_REMOVED lines=125> */
	.type		mrg32k3aM2SubSeq,@object
	.size		mrg32k3aM2SubSeq,(mrg32k3aM1 - mrg32k3aM2SubSeq)
mrg32k3aM2SubSeq:
        /* <DEDUP_REMOVED lines=126> */
	.type		mrg32k3aM1,@object
	.size		mrg32k3aM1,(mrg32k3aM1Seq - mrg32k3aM1)
mrg32k3aM1:
        /* <DEDUP_REMOVED lines=144> */
	.type		mrg32k3aM1Seq,@object
	.size		mrg32k3aM1Seq,(mrg32k3aM2 - mrg32k3aM1Seq)
mrg32k3aM1Seq:
        /* <DEDUP_REMOVED lines=144> */
	.type		mrg32k3aM2,@object
	.size		mrg32k3aM2,(mrg32k3aM2Seq - mrg32k3aM2)
mrg32k3aM2:
        /* <DEDUP_REMOVED lines=144> */
	.type		mrg32k3aM2Seq,@object
	.size		mrg32k3aM2Seq,(precalc_xorwow_matrix - mrg32k3aM2Seq)
mrg32k3aM2Seq:
        /* <DEDUP_REMOVED lines=144> */
	.type		precalc_xorwow_matrix,@object
	.size		precalc_xorwow_matrix,(precalc_xorwow_offset_matrix - precalc_xorwow_matrix)
precalc_xorwow_matrix:
        /* <DEDUP_REMOVED lines=6400> */
	.type		precalc_xorwow_offset_matrix,@object
	.size		precalc_xorwow_offset_matrix,(.L_1 - precalc_xorwow_offset_matrix)
precalc_xorwow_offset_matrix:
        /* <DEDUP_REMOVED lines=6400> */
.L_1:


//--------------------- .nv.shared.reserved.0     --------------------------
	.section	.nv.shared.reserved.0,"aw",@nobits
	.weak		__nv_reservedSMEM_offset_0_alias
	.size		__nv_reservedSMEM_offset_0_alias, 0, 64
	.other		__nv_reservedSMEM_offset_0_alias,@"STO_CUDA_RESERVED_SHARED STV_DEFAULT"
__nv_reservedSMEM_offset_0_alias:
	.zero		0
	.zero		64


//--------------------- .nv.constant0._Z11run_momentsPfS_PiS0_S0_P17curandStateXORWOW --------------------------
	.section	.nv.constant0._Z11run_momentsPfS_PiS0_S0_P17curandStateXORWOW,"a",@progbits
	.sectionflags	@""
	.align	4
.nv.constant0._Z11run_momentsPfS_PiS0_S0_P17curandStateXORWOW:
	.zero		944


//--------------------- .nv.constant0._Z4foldPfS_ --------------------------
	.section	.nv.constant0._Z4foldPfS_,"a",@progbits
	.sectionflags	@""
	.align	4
.nv.constant0._Z4foldPfS_:
	.zero		912


//--------------------- .nv.constant0._Z10init_noisePfPiS0_S0_P17curandStateXORWOW --------------------------
	.section	.nv.constant0._Z10init_noisePfPiS0_S0_P17curandStateXORWOW,"a",@progbits
	.sectionflags	@""
	.align	4
.nv.constant0._Z10init_noisePfPiS0_S0_P17curandStateXORWOW:
	.zero		936


//--------------------- .nv.constant0._Z12init_dev_rngPjP17curandStateXORWOW --------------------------
	.section	.nv.constant0._Z12init_dev_rngPjP17curandStateXORWOW,"a",@progbits
	.sectionflags	@""
	.align	4
.nv.constant0._Z12init_dev_rngPjP17curandStateXORWOW:
	.zero		912


//--------------------- SYMBOLS --------------------------

	.type		.nv.reservedSmem.offset0,@object
	.size		.nv.reservedSmem.offset0,0x4
